	.target	sm_90a

	.elftype	@"ET_EXEC"


//--------------------- .note.nv.tkinfo           --------------------------
	.section	.note.nv.tkinfo,"",@"SHT_NOTE"
	.sectionflags	@"SHF_NOTE_NV_TKINFO"
	.tkinfo
        /*0018*/ 	.word	0x00000002
        /*0030*/ 	.string	""
        /*0030*/ 	.string	"ptxas"
        /*0030*/ 	.string	"Cuda compilation tools, release 13.0, V13.0.88"
        /*0030*/ 	.string	"Build cuda_13.0.r13.0/compiler.36424714_0"
        /*0030*/ 	.string	"-arch sm_90a -m 64 "



//--------------------- .note.nv.cuinfo           --------------------------
	.section	.note.nv.cuinfo,"",@"SHT_NOTE"
	.sectionflags	@"SHF_NOTE_NV_CUINFO"
        /*0018*/ 	.short	0x0002
        /*001a*/ 	.short	0x005a
        /*001c*/ 	.short	0x0082
	.zero		2


//--------------------- .nv.info                  --------------------------
	.section	.nv.info,"",@"SHT_CUDA_INFO"
	.align	4


	//----- nvinfo : EIATTR_REGCOUNT
	.align		4
        /*0000*/ 	.byte	0x04, 0x2f
        /*0002*/ 	.short	(.L_15 - .L_14)
	.align		4
.L_14:
        /*0004*/ 	.word	index@(_ZN7cutlass13device_kernelINS_4gemm6kernel13GemmUniversalIN4cute5tupleIJiiiiEEENS1_10collective13CollectiveMmaINS1_34MainloopSm90TmaGmmaWarpSpecializedILi12ENS5_IJNS4_1CILi2EEENSA_ILi1EEESC_EEENS1_35KernelTmaWarpSpecializedCooperativeEEENS5_IJNSA_ILi128EEENSA_ILi160EEENSA_ILi64EEEEEEaNS5_IJlSC_lEEEaSK_NS4_8TiledMMAINS4_8MMA_AtomIJNS4_4SM904GMMA26MMA_64x32x32_S32S8S8_SS_TNEEEENS4_6LayoutISD_NS5_IJSC_NSA_ILi0EEESS_EEEEENS5_IJNS4_10UnderscoreESV_SV_EEEEENS4_13SM90_TMA_LOADENS4_14ComposedLayoutINS4_7SwizzleILi2ELi4ELi3EEENS4_18smem_ptr_flag_bitsILi8EEENSR_INS5_IJNSA_ILi8EEESI_EEENS5_IJSI_SC_EEEEEEEvNS4_8identityENS4_23SM90_TMA_LOAD_MULTICASTES18_vS19_EENS_8epilogue10collective6detail29Sm90TmaWarpSpecializedAdapterINS1D_15DefaultEpilogueIaSK_SK_NS1C_6thread17LinearCombinationIaLi1EiiLNS1H_9ScaleType4KindE0ELNS_15FloatRoundStyleE2EaEENS1_15EpilogueDefaultEEEEEvvEEEEvNT_6ParamsE)
        /*0008*/ 	.word	0x000000a8


	//----- nvinfo : EIATTR_FRAME_SIZE
	.align		4
.L_15:
        /*000c*/ 	.byte	0x04, 0x11
        /*000e*/ 	.short	(.L_17 - .L_16)
	.align		4
.L_16:
        /*0010*/ 	.word	index@(_ZN7cutlass13device_kernelINS_4gemm6kernel13GemmUniversalIN4cute5tupleIJiiiiEEENS1_10collective13CollectiveMmaINS1_34MainloopSm90TmaGmmaWarpSpecializedILi12ENS5_IJNS4_1CILi2EEENSA_ILi1EEESC_EEENS1_35KernelTmaWarpSpecializedCooperativeEEENS5_IJNSA_ILi128EEENSA_ILi160EEENSA_ILi64EEEEEEaNS5_IJlSC_lEEEaSK_NS4_8TiledMMAINS4_8MMA_AtomIJNS4_4SM904GMMA26MMA_64x32x32_S32S8S8_SS_TNEEEENS4_6LayoutISD_NS5_IJSC_NSA_ILi0EEESS_EEEEENS5_IJNS4_10UnderscoreESV_SV_EEEEENS4_13SM90_TMA_LOADENS4_14ComposedLayoutINS4_7SwizzleILi2ELi4ELi3EEENS4_18smem_ptr_flag_bitsILi8EEENSR_INS5_IJNSA_ILi8EEESI_EEENS5_IJSI_SC_EEEEEEEvNS4_8identityENS4_23SM90_TMA_LOAD_MULTICASTES18_vS19_EENS_8epilogue10collective6detail29Sm90TmaWarpSpecializedAdapterINS1D_15DefaultEpilogueIaSK_SK_NS1C_6thread17LinearCombinationIaLi1EiiLNS1H_9ScaleType4KindE0ELNS_15FloatRoundStyleE2EaEENS1_15EpilogueDefaultEEEEEvvEEEEvNT_6ParamsE)
        /*0014*/ 	.word	0x00000000


	//----- nvinfo : EIATTR_MIN_STACK_SIZE
	.align		4
.L_17:
        /*0018*/ 	.byte	0x04, 0x12
        /*001a*/ 	.short	(.L_19 - .L_18)
	.align		4
.L_18:
        /*001c*/ 	.word	index@(_ZN7cutlass13device_kernelINS_4gemm6kernel13GemmUniversalIN4cute5tupleIJiiiiEEENS1_10collective13CollectiveMmaINS1_34MainloopSm90TmaGmmaWarpSpecializedILi12ENS5_IJNS4_1CILi2EEENSA_ILi1EEESC_EEENS1_35KernelTmaWarpSpecializedCooperativeEEENS5_IJNSA_ILi128EEENSA_ILi160EEENSA_ILi64EEEEEEaNS5_IJlSC_lEEEaSK_NS4_8TiledMMAINS4_8MMA_AtomIJNS4_4SM904GMMA26MMA_64x32x32_S32S8S8_SS_TNEEEENS4_6LayoutISD_NS5_IJSC_NSA_ILi0EEESS_EEEEENS5_IJNS4_10UnderscoreESV_SV_EEEEENS4_13SM90_TMA_LOADENS4_14ComposedLayoutINS4_7SwizzleILi2ELi4ELi3EEENS4_18smem_ptr_flag_bitsILi8EEENSR_INS5_IJNSA_ILi8EEESI_EEENS5_IJSI_SC_EEEEEEEvNS4_8identityENS4_23SM90_TMA_LOAD_MULTICASTES18_vS19_EENS_8epilogue10collective6detail29Sm90TmaWarpSpecializedAdapterINS1D_15DefaultEpilogueIaSK_SK_NS1C_6thread17LinearCombinationIaLi1EiiLNS1H_9ScaleType4KindE0ELNS_15FloatRoundStyleE2EaEENS1_15EpilogueDefaultEEEEEvvEEEEvNT_6ParamsE)
        /*0020*/ 	.word	0x00000000
.L_19:


//--------------------- .nv.compat                --------------------------
	.section	.nv.compat,"",@"SHT_CUDA_COMPAT_INFO"
	.align	4
        /*0000*/ 	.byte	0x02, 0x09, 0x01, 0x00, 0x02, 0x02, 0x04, 0x00, 0x02, 0x05, 0x05, 0x00, 0x03, 0x07, 0x01, 0x01
        /*0010*/ 	.byte	0x02, 0x03, 0x01, 0x00, 0x02, 0x06, 0x01, 0x00, 0x04, 0x0b, 0x08, 0x00, 0x00, 0x00, 0x00, 0x00
        /*0020*/ 	.byte	0x00, 0x00, 0x00, 0x00


//--------------------- .nv.info._ZN7cutlass13device_kernelINS_4gemm6kernel13GemmUniversalIN4cute5tupleIJiiiiEEENS1_10collective13CollectiveMmaINS1_34MainloopSm90TmaGmmaWarpSpecializedILi12ENS5_IJNS4_1CILi2EEENSA_ILi1EEESC_EEENS1_35KernelTmaWarpSpecializedCooperativeEEENS5_IJNSA_ILi128EEENSA_ILi160EEENSA_ILi64EEEEEEaNS5_IJlSC_lEEEaSK_NS4_8TiledMMAINS4_8MMA_AtomIJNS4_4SM904GMMA26MMA_64x32x32_S32S8S8_SS_TNEEEENS4_6LayoutISD_NS5_IJSC_NSA_ILi0EEESS_EEEEENS5_IJNS4_10UnderscoreESV_SV_EEEEENS4_13SM90_TMA_LOADENS4_14ComposedLayoutINS4_7SwizzleILi2ELi4ELi3EEENS4_18smem_ptr_flag_bitsILi8EEENSR_INS5_IJNSA_ILi8EEESI_EEENS5_IJSI_SC_EEEEEEEvNS4_8identityENS4_23SM90_TMA_LOAD_MULTICASTES18_vS19_EENS_8epilogue10collective6detail29Sm90TmaWarpSpecializedAdapterINS1D_15DefaultEpilogueIaSK_SK_NS1C_6thread17LinearCombinationIaLi1EiiLNS1H_9ScaleType4KindE0ELNS_15FloatRoundStyleE2EaEENS1_15EpilogueDefaultEEEEEvvEEEEvNT_6ParamsE --------------------------
	.section	.nv.info._ZN7cutlass13device_kernelINS_4gemm6kernel13GemmUniversalIN4cute5tupleIJiiiiEEENS1_10collective13CollectiveMmaINS1_34MainloopSm90TmaGmmaWarpSpecializedILi12ENS5_IJNS4_1CILi2EEENSA_ILi1EEESC_EEENS1_35KernelTmaWarpSpecializedCooperativeEEENS5_IJNSA_ILi128EEENSA_ILi160EEENSA_ILi64EEEEEEaNS5_IJlSC_lEEEaSK_NS4_8TiledMMAINS4_8MMA_AtomIJNS4_4SM904GMMA26MMA_64x32x32_S32S8S8_SS_TNEEEENS4_6LayoutISD_NS5_IJSC_NSA_ILi0EEESS_EEEEENS5_IJNS4_10UnderscoreESV_SV_EEEEENS4_13SM90_TMA_LOADENS4_14ComposedLayoutINS4_7SwizzleILi2ELi4ELi3EEENS4_18smem_ptr_flag_bitsILi8EEENSR_INS5_IJNSA_ILi8EEESI_EEENS5_IJSI_SC_EEEEEEEvNS4_8identityENS4_23SM90_TMA_LOAD_MULTICASTES18_vS19_EENS_8epilogue10collective6detail29Sm90TmaWarpSpecializedAdapterINS1D_15DefaultEpilogueIaSK_SK_NS1C_6thread17LinearCombinationIaLi1EiiLNS1H_9ScaleType4KindE0ELNS_15FloatRoundStyleE2EaEENS1_15EpilogueDefaultEEEEEvvEEEEvNT_6ParamsE,"",@"SHT_CUDA_INFO"
	.sectionflags	@""
	.align	4


	//----- nvinfo : EIATTR_CUDA_API_VERSION
	.align		4
        /*0000*/ 	.byte	0x04, 0x37
        /*0002*/ 	.short	(.L_21 - .L_20)
.L_20:
        /*0004*/ 	.word	0x00000082


	//----- nvinfo : EIATTR_KPARAM_INFO
	.align		4
.L_21:
        /*0008*/ 	.byte	0x04, 0x17
        /*000a*/ 	.short	(.L_23 - .L_22)
.L_22:
        /*000c*/ 	.word	0x00000000
        /*0010*/ 	.short	0x0000
        /*0012*/ 	.short	0x0070
        /*0014*/ 	.byte	0x00, 0xf0, 0x01, 0x10


	//----- nvinfo : EIATTR_SPARSE_MMA_MASK
	.align		4
.L_23:
        /*0018*/ 	.byte	0x03, 0x50
        /*001a*/ 	.short	0x0000


	//----- nvinfo : EIATTR_MAXREG_COUNT
	.align		4
        /*001c*/ 	.byte	0x03, 0x1b
        /*001e*/ 	.short	0x00a8


	//----- nvinfo : EIATTR_NUM_BARRIERS
	.align		4
        /*0020*/ 	.byte	0x02, 0x4c
        /*0022*/ 	.byte	0x01
	.zero		1


	//----- nvinfo : EIATTR_EXTERNS
	.align		4
        /*0024*/ 	.byte	0x04, 0x0f
        /*0026*/ 	.short	(.L_25 - .L_24)


	//   ....[0]....
	.align		4
.L_24:
        /*0028*/ 	.word	index@(__assertfail)


	//----- nvinfo : EIATTR_MERCURY_ISA_VERSION
	.align		4
.L_25:
        /*002c*/ 	.byte	0x03, 0x5f
        /*002e*/ 	.short	0x0101


	//----- nvinfo : EIATTR_INT_WARP_WIDE_INSTR_OFFSETS
	.align		4
        /*0030*/ 	.byte	0x04, 0x31
        /*0032*/ 	.short	(.L_27 - .L_26)


	//   ....[0]....
.L_26:
        /*0034*/ 	.word	0x000005b0


	//   ....[1]....
        /*0038*/ 	.word	0x000005e0


	//   ....[2]....
        /*003c*/ 	.word	0x000007a0


	//----- nvinfo : EIATTR_COOP_GROUP_MASK_REGIDS
	.align		4
.L_27:
        /*0040*/ 	.byte	0x04, 0x29
        /*0042*/ 	.short	(.L_29 - .L_28)


	//   ....[0]....
.L_28:
        /*0044*/ 	.word	0xffffffff


	//   ....[1]....
        /*0048*/ 	.word	0xffffffff


	//   ....[2]....
        /*004c*/ 	.word	0xffffffff


	//   ....[3]....
        /*0050*/ 	.word	0xffffffff


	//   ....[4]....
        /*0054*/ 	.word	0xffffffff


	//   ....[5]....
        /*0058*/ 	.word	0xffffffff


	//----- nvinfo : EIATTR_COOP_GROUP_INSTR_OFFSETS
	.align		4
.L_29:
        /*005c*/ 	.byte	0x04, 0x28
        /*005e*/ 	.short	(.L_31 - .L_30)


	//   ....[0]....
.L_30:
        /*0060*/ 	.word	0x00000060


	//   ....[1]....
        /*0064*/ 	.word	0x00000070


	//   ....[2]....
        /*0068*/ 	.word	0x00000130


	//   ....[3]....
        /*006c*/ 	.word	0x00000400


	//   ....[4]....
        /*0070*/ 	.word	0x00000920


	//   ....[5]....
        /*0074*/ 	.word	0x00001350


	//----- nvinfo : EIATTR_REG_RECONFIG
	.align		4
.L_31:
        /*0078*/ 	.byte	0x01, 0x54
	.zero		2


	//----- nvinfo : EIATTR_SYSCALL_OFFSETS
	.align		4
        /*007c*/ 	.byte	0x04, 0x46
        /*007e*/ 	.short	(.L_33 - .L_32)


	//   ....[0]....
.L_32:
        /*0080*/ 	.word	0x00001510


	//----- nvinfo : EIATTR_MBARRIER_INSTR_OFFSETS
	.align		4
.L_33:
        /*0084*/ 	.byte	0x04, 0x39
        /*0086*/ 	.short	(.L_35 - .L_34)


	//   ....[0]....
.L_34:
        /*0088*/ 	.word	0x00000250
        /*008c*/ 	.word	0x000000ff
        /*0090*/ 	.word	0x00000000
        /*0094*/ 	.short	0x0100
        /*0096*/ 	.byte	0x08
	.zero		1


	//   ....[1]....
        /*0098*/ 	.word	0x00000260
        /*009c*/ 	.word	0x000000ff
        /*00a0*/ 	.word	0x00000060
        /*00a4*/ 	.short	0x0100
        /*00a6*/ 	.byte	0x08
	.zero		1


	//   ....[2]....
        /*00a8*/ 	.word	0x00000270
        /*00ac*/ 	.word	0x000000ff
        /*00b0*/ 	.word	0x00000008
        /*00b4*/ 	.short	0x0100
        /*00b6*/ 	.byte	0x08
	.zero		1


	//   ....[3]....
        /*00b8*/ 	.word	0x00000280
        /*00bc*/ 	.word	0x000000ff
        /*00c0*/ 	.word	0x00000068
        /*00c4*/ 	.short	0x0100
        /*00c6*/ 	.byte	0x08
	.zero		1


	//   ....[4]....
        /*00c8*/ 	.word	0x00000290
        /*00cc*/ 	.word	0x000000ff
        /*00d0*/ 	.word	0x00000010
        /*00d4*/ 	.short	0x0100
        /*00d6*/ 	.byte	0x08
	.zero		1


	//   ....[5]....
        /*00d8*/ 	.word	0x000002a0
        /*00dc*/ 	.word	0x000000ff
        /*00e0*/ 	.word	0x00000070
        /*00e4*/ 	.short	0x0100
        /*00e6*/ 	.byte	0x08
	.zero		1


	//   ....[6]....
        /*00e8*/ 	.word	0x000002b0
        /*00ec*/ 	.word	0x000000ff
        /*00f0*/ 	.word	0x00000018
        /*00f4*/ 	.short	0x0100
        /*00f6*/ 	.byte	0x08
	.zero		1


	//   ....[7]....
        /*00f8*/ 	.word	0x000002c0
        /*00fc*/ 	.word	0x000000ff
        /*0100*/ 	.word	0x00000078
        /*0104*/ 	.short	0x0100
        /*0106*/ 	.byte	0x08
	.zero		1


	//   ....[8]....
        /*0108*/ 	.word	0x000002d0
        /*010c*/ 	.word	0x000000ff
        /*0110*/ 	.word	0x00000020
        /*0114*/ 	.short	0x0100
        /*0116*/ 	.byte	0x08
	.zero		1


	//   ....[9]....
        /*0118*/ 	.word	0x000002e0
        /*011c*/ 	.word	0x000000ff
        /*0120*/ 	.word	0x00000080
        /*0124*/ 	.short	0x0100
        /*0126*/ 	.byte	0x08
	.zero		1


	//   ....[10]....
        /*0128*/ 	.word	0x000002f0
        /*012c*/ 	.word	0x000000ff
        /*0130*/ 	.word	0x00000028
        /*0134*/ 	.short	0x0100
        /*0136*/ 	.byte	0x08
	.zero		1


	//   ....[11]....
        /*0138*/ 	.word	0x00000300
        /*013c*/ 	.word	0x000000ff
        /*0140*/ 	.word	0x00000088
        /*0144*/ 	.short	0x0100
        /*0146*/ 	.byte	0x08
	.zero		1


	//   ....[12]....
        /*0148*/ 	.word	0x00000310
        /*014c*/ 	.word	0x000000ff
        /*0150*/ 	.word	0x00000030
        /*0154*/ 	.short	0x0100
        /*0156*/ 	.byte	0x08
	.zero		1


	//   ....[13]....
        /*0158*/ 	.word	0x00000320
        /*015c*/ 	.word	0x000000ff
        /*0160*/ 	.word	0x00000090
        /*0164*/ 	.short	0x0100
        /*0166*/ 	.byte	0x08
	.zero		1


	//   ....[14]....
        /*0168*/ 	.word	0x00000330
        /*016c*/ 	.word	0x000000ff
        /*0170*/ 	.word	0x00000038
        /*0174*/ 	.short	0x0100
        /*0176*/ 	.byte	0x08
	.zero		1


	//   ....[15]....
        /*0178*/ 	.word	0x00000340
        /*017c*/ 	.word	0x000000ff
        /*0180*/ 	.word	0x00000098
        /*0184*/ 	.short	0x0100
        /*0186*/ 	.byte	0x08
	.zero		1


	//   ....[16]....
        /*0188*/ 	.word	0x00000350
        /*018c*/ 	.word	0x000000ff
        /*0190*/ 	.word	0x00000040
        /*0194*/ 	.short	0x0100
        /*0196*/ 	.byte	0x08
	.zero		1


	//   ....[17]....
        /*0198*/ 	.word	0x00000360
        /*019c*/ 	.word	0x000000ff
        /*01a0*/ 	.word	0x000000a0
        /*01a4*/ 	.short	0x0100
        /*01a6*/ 	.byte	0x08
	.zero		1


	//   ....[18]....
        /*01a8*/ 	.word	0x00000370
        /*01ac*/ 	.word	0x000000ff
        /*01b0*/ 	.word	0x00000048
        /*01b4*/ 	.short	0x0100
        /*01b6*/ 	.byte	0x08
	.zero		1


	//   ....[19]....
        /*01b8*/ 	.word	0x00000380
        /*01bc*/ 	.word	0x000000ff
        /*01c0*/ 	.word	0x000000a8
        /*01c4*/ 	.short	0x0100
        /*01c6*/ 	.byte	0x08
	.zero		1


	//   ....[20]....
        /*01c8*/ 	.word	0x00000390
        /*01cc*/ 	.word	0x000000ff
        /*01d0*/ 	.word	0x00000050
        /*01d4*/ 	.short	0x0100
        /*01d6*/ 	.byte	0x08
	.zero		1


	//   ....[21]....
        /*01d8*/ 	.word	0x000003a0
        /*01dc*/ 	.word	0x000000ff
        /*01e0*/ 	.word	0x000000b0
        /*01e4*/ 	.short	0x0100
        /*01e6*/ 	.byte	0x08
	.zero		1


	//   ....[22]....
        /*01e8*/ 	.word	0x000003b0
        /*01ec*/ 	.word	0x000000ff
        /*01f0*/ 	.word	0x00000058
        /*01f4*/ 	.short	0x0100
        /*01f6*/ 	.byte	0x08
	.zero		1


	//   ....[23]....
        /*01f8*/ 	.word	0x000003c0
        /*01fc*/ 	.word	0x000000ff
        /*0200*/ 	.word	0x000000b8
        /*0204*/ 	.short	0x0100
        /*0206*/ 	.byte	0x08
	.zero		1


	//   ....[24]....
        /*0208*/ 	.word	0x00000820
        /*020c*/ 	.word	0x000000ff
        /*0210*/ 	.word	0x000000d0
        /*0214*/ 	.short	0x0100
        /*0216*/ 	.byte	0x06
	.zero		1


	//   ....[25]....
        /*0218*/ 	.word	0x000008b0
        /*021c*/ 	.word	0x000000ff
        /*0220*/ 	.word	0x000000d8
        /*0224*/ 	.short	0x0100
        /*0226*/ 	.byte	0x06
	.zero		1


	//   ....[26]....
        /*0228*/ 	.word	0x000015e0
        /*022c*/ 	.word	0x00000003
        /*0230*/ 	.word	0x00000000
        /*0234*/ 	.short	0x010a
        /*0236*/ 	.byte	0x3f
	.zero		1


	//   ....[27]....
        /*0238*/ 	.word	0x00001620
        /*023c*/ 	.word	0x00000003
        /*0240*/ 	.word	0x00000000
        /*0244*/ 	.short	0x010a
        /*0246*/ 	.byte	0x3f
	.zero		1


	//   ....[28]....
        /*0248*/ 	.word	0x00001c40
        /*024c*/ 	.word	0x00000005
        /*0250*/ 	.word	0x00000000
        /*0254*/ 	.short	0x010a
        /*0256*/ 	.byte	0x3f
	.zero		1


	//   ....[29]....
        /*0258*/ 	.word	0x00001c80
        /*025c*/ 	.word	0x00000005
        /*0260*/ 	.word	0x00000000
        /*0264*/ 	.short	0x010a
        /*0266*/ 	.byte	0x3f
	.zero		1


	//   ....[30]....
        /*0268*/ 	.word	0x00002100
        /*026c*/ 	.word	0x00000005
        /*0270*/ 	.word	0x00000000
        /*0274*/ 	.short	0x0101
        /*0276*/ 	.byte	0x3f
	.zero		1


	//   ....[31]....
        /*0278*/ 	.word	0x00002320
        /*027c*/ 	.word	0x00000003
        /*0280*/ 	.word	0x00000000
        /*0284*/ 	.short	0x0101
        /*0286*/ 	.byte	0x3f
	.zero		1


	//   ....[32]....
        /*0288*/ 	.word	0x000078e0
        /*028c*/ 	.word	0x00000017
        /*0290*/ 	.word	0x00000060
        /*0294*/ 	.short	0x010a
        /*0296*/ 	.byte	0x3f
	.zero		1


	//   ....[33]....
        /*0298*/ 	.word	0x00007c50
        /*029c*/ 	.word	0x00000003
        /*02a0*/ 	.word	0x000000d8
        /*02a4*/ 	.short	0x0101
        /*02a6*/ 	.byte	0x3f
	.zero		1


	//   ....[34]....
        /*02a8*/ 	.word	0x000083b0
        /*02ac*/ 	.word	0x00000007
        /*02b0*/ 	.word	0x00000000
        /*02b4*/ 	.short	0x010a
        /*02b6*/ 	.byte	0x3f
	.zero		1


	//   ....[35]....
        /*02b8*/ 	.word	0x00008430
        /*02bc*/ 	.word	0x00000008
        /*02c0*/ 	.word	0x00000000
        /*02c4*/ 	.short	0x010a
        /*02c6*/ 	.byte	0x3f
	.zero		1


	//   ....[36]....
        /*02c8*/ 	.word	0x000084c0
        /*02cc*/ 	.word	0x00000009
        /*02d0*/ 	.word	0x00000000
        /*02d4*/ 	.short	0x010a
        /*02d6*/ 	.byte	0x3f
	.zero		1


	//   ....[37]....
        /*02d8*/ 	.word	0x00008550
        /*02dc*/ 	.word	0x00000008
        /*02e0*/ 	.word	0x00000000
        /*02e4*/ 	.short	0x010a
        /*02e6*/ 	.byte	0x3f
	.zero		1


	//   ....[38]....
        /*02e8*/ 	.word	0x000085e0
        /*02ec*/ 	.word	0x00000009
        /*02f0*/ 	.word	0x00000000
        /*02f4*/ 	.short	0x010a
        /*02f6*/ 	.byte	0x3f
	.zero		1


	//   ....[39]....
        /*02f8*/ 	.word	0x00008670
        /*02fc*/ 	.word	0x00000008
        /*0300*/ 	.word	0x00000000
        /*0304*/ 	.short	0x010a
        /*0306*/ 	.byte	0x3f
	.zero		1


	//   ....[40]....
        /*0308*/ 	.word	0x00008700
        /*030c*/ 	.word	0x00000009
        /*0310*/ 	.word	0x00000000
        /*0314*/ 	.short	0x010a
        /*0316*/ 	.byte	0x3f
	.zero		1


	//   ....[41]....
        /*0318*/ 	.word	0x00008790
        /*031c*/ 	.word	0x00000008
        /*0320*/ 	.word	0x00000000
        /*0324*/ 	.short	0x010a
        /*0326*/ 	.byte	0x3f
	.zero		1


	//   ....[42]....
        /*0328*/ 	.word	0x00008820
        /*032c*/ 	.word	0x00000009
        /*0330*/ 	.word	0x00000000
        /*0334*/ 	.short	0x010a
        /*0336*/ 	.byte	0x3f
	.zero		1


	//   ....[43]....
        /*0338*/ 	.word	0x000088b0
        /*033c*/ 	.word	0x00000008
        /*0340*/ 	.word	0x00000000
        /*0344*/ 	.short	0x010a
        /*0346*/ 	.byte	0x3f
	.zero		1


	//   ....[44]....
        /*0348*/ 	.word	0x00008940
        /*034c*/ 	.word	0x0000000b
        /*0350*/ 	.word	0x00000000
        /*0354*/ 	.short	0x010a
        /*0356*/ 	.byte	0x3f
	.zero		1


	//   ....[45]....
        /*0358*/ 	.word	0x000089d0
        /*035c*/ 	.word	0x00000003
        /*0360*/ 	.word	0x00000000
        /*0364*/ 	.short	0x010a
        /*0366*/ 	.byte	0x3f
	.zero		1


	//   ....[46]....
        /*0368*/ 	.word	0x00008a30
        /*036c*/ 	.word	0x00000003
        /*0370*/ 	.word	0x00000000
        /*0374*/ 	.short	0x010a
        /*0376*/ 	.byte	0x3f
	.zero		1


	//   ....[47]....
        /*0378*/ 	.word	0x00008a80
        /*037c*/ 	.word	0x00000005
        /*0380*/ 	.word	0x00000000
        /*0384*/ 	.short	0x010a
        /*0386*/ 	.byte	0x3f
	.zero		1


	//   ....[48]....
        /*0388*/ 	.word	0x00008b50
        /*038c*/ 	.word	0x00000017
        /*0390*/ 	.word	0x00000060
        /*0394*/ 	.short	0x010a
        /*0396*/ 	.byte	0x3f
	.zero		1


	//   ....[49]....
        /*0398*/ 	.word	0x00008c20
        /*039c*/ 	.word	0x00000007
        /*03a0*/ 	.word	0x00000000
        /*03a4*/ 	.short	0x010a
        /*03a6*/ 	.byte	0x3f
	.zero		1


	//   ....[50]....
        /*03a8*/ 	.word	0x00008c70
        /*03ac*/ 	.word	0x00000008
        /*03b0*/ 	.word	0x00000000
        /*03b4*/ 	.short	0x010a
        /*03b6*/ 	.byte	0x3f
	.zero		1


	//   ....[51]....
        /*03b8*/ 	.word	0x00008cc0
        /*03bc*/ 	.word	0x00000009
        /*03c0*/ 	.word	0x00000000
        /*03c4*/ 	.short	0x010a
        /*03c6*/ 	.byte	0x3f
	.zero		1


	//   ....[52]....
        /*03c8*/ 	.word	0x00008d10
        /*03cc*/ 	.word	0x00000008
        /*03d0*/ 	.word	0x00000000
        /*03d4*/ 	.short	0x010a
        /*03d6*/ 	.byte	0x3f
	.zero		1


	//   ....[53]....
        /*03d8*/ 	.word	0x00008d60
        /*03dc*/ 	.word	0x00000009
        /*03e0*/ 	.word	0x00000000
        /*03e4*/ 	.short	0x010a
        /*03e6*/ 	.byte	0x3f
	.zero		1


	//   ....[54]....
        /*03e8*/ 	.word	0x00008db0
        /*03ec*/ 	.word	0x00000008
        /*03f0*/ 	.word	0x00000000
        /*03f4*/ 	.short	0x010a
        /*03f6*/ 	.byte	0x3f
	.zero		1


	//   ....[55]....
        /*03f8*/ 	.word	0x00008e00
        /*03fc*/ 	.word	0x00000009
        /*0400*/ 	.word	0x00000000
        /*0404*/ 	.short	0x010a
        /*0406*/ 	.byte	0x3f
	.zero		1


	//   ....[56]....
        /*0408*/ 	.word	0x00008e50
        /*040c*/ 	.word	0x00000008
        /*0410*/ 	.word	0x00000000
        /*0414*/ 	.short	0x010a
        /*0416*/ 	.byte	0x3f
	.zero		1


	//   ....[57]....
        /*0418*/ 	.word	0x00008ea0
        /*041c*/ 	.word	0x00000009
        /*0420*/ 	.word	0x00000000
        /*0424*/ 	.short	0x010a
        /*0426*/ 	.byte	0x3f
	.zero		1


	//   ....[58]....
        /*0428*/ 	.word	0x00008ef0
        /*042c*/ 	.word	0x00000008
        /*0430*/ 	.word	0x00000000
        /*0434*/ 	.short	0x010a
        /*0436*/ 	.byte	0x3f
	.zero		1


	//   ....[59]....
        /*0438*/ 	.word	0x00008f40
        /*043c*/ 	.word	0x0000000b
        /*0440*/ 	.word	0x00000000
        /*0444*/ 	.short	0x010a
        /*0446*/ 	.byte	0x3f
	.zero		1


	//----- nvinfo : EIATTR_NUM_MBARRIERS
	.align		4
.L_35:
        /*0448*/ 	.byte	0x03, 0x38
        /*044a*/ 	.short	0x001a


	//----- nvinfo : EIATTR_EXIT_INSTR_OFFSETS
	.align		4
        /*044c*/ 	.byte	0x04, 0x1c
        /*044e*/ 	.short	(.L_37 - .L_36)


	//   ....[0]....
.L_36:
        /*0450*/ 	.word	0x00000a80


	//   ....[1]....
        /*0454*/ 	.word	0x00001290


	//   ....[2]....
        /*0458*/ 	.word	0x00006ff0


	//   ....[3]....
        /*045c*/ 	.word	0x00007550


	//   ....[4]....
        /*0460*/ 	.word	0x00008a20


	//----- nvinfo : EIATTR_MAX_THREADS
	.align		4
.L_37:
        /*0464*/ 	.byte	0x04, 0x05
        /*0466*/ 	.short	(.L_39 - .L_38)
.L_38:
        /*0468*/ 	.word	0x00000180
        /*046c*/ 	.word	0x00000001
        /*0470*/ 	.word	0x00000001


	//----- nvinfo : EIATTR_CRS_STACK_SIZE
	.align		4
.L_39:
        /*0474*/ 	.byte	0x04, 0x1e
        /*0476*/ 	.short	(.L_41 - .L_40)
.L_40:
        /*0478*/ 	.word	0x00000000


	//----- nvinfo : EIATTR_CBANK_PARAM_SIZE
	.align		4
.L_41:
        /*047c*/ 	.byte	0x03, 0x19
        /*047e*/ 	.short	0x0470


	//----- nvinfo : EIATTR_PARAM_CBANK
	.align		4
        /*0480*/ 	.byte	0x04, 0x0a
        /*0482*/ 	.short	(.L_43 - .L_42)
	.align		4
.L_42:
        /*0484*/ 	.word	index@(.nv.constant0._ZN7cutlass13device_kernelINS_4gemm6kernel13GemmUniversalIN4cute5tupleIJiiiiEEENS1_10collective13CollectiveMmaINS1_34MainloopSm90TmaGmmaWarpSpecializedILi12ENS5_IJNS4_1CILi2EEENSA_ILi1EEESC_EEENS1_35KernelTmaWarpSpecializedCooperativeEEENS5_IJNSA_ILi128EEENSA_ILi160EEENSA_ILi64EEEEEEaNS5_IJlSC_lEEEaSK_NS4_8TiledMMAINS4_8MMA_AtomIJNS4_4SM904GMMA26MMA_64x32x32_S32S8S8_SS_TNEEEENS4_6LayoutISD_NS5_IJSC_NSA_ILi0EEESS_EEEEENS5_IJNS4_10UnderscoreESV_SV_EEEEENS4_13SM90_TMA_LOADENS4_14ComposedLayoutINS4_7SwizzleILi2ELi4ELi3EEENS4_18smem_ptr_flag_bitsILi8EEENSR_INS5_IJNSA_ILi8EEESI_EEENS5_IJSI_SC_EEEEEEEvNS4_8identityENS4_23SM90_TMA_LOAD_MULTICASTES18_vS19_EENS_8epilogue10collective6detail29Sm90TmaWarpSpecializedAdapterINS1D_15DefaultEpilogueIaSK_SK_NS1C_6thread17LinearCombinationIaLi1EiiLNS1H_9ScaleType4KindE0ELNS_15FloatRoundStyleE2EaEENS1_15EpilogueDefaultEEEEEvvEEEEvNT_6ParamsE)
        /*0488*/ 	.short	0x0210
        /*048a*/ 	.short	0x0470


	//----- nvinfo : EIATTR_SW_WAR
	.align		4
.L_43:
        /*048c*/ 	.byte	0x04, 0x36
        /*048e*/ 	.short	(.L_45 - .L_44)
.L_44:
        /*0490*/ 	.word	0x00000008
.L_45:


//--------------------- .nv.callgraph             --------------------------
	.section	.nv.callgraph,"",@"SHT_CUDA_CALLGRAPH"
	.align	4
	.sectionentsize	8
	.align		4
        /*0000*/ 	.word	0x00000000
	.align		4
        /*0004*/ 	.word	0xffffffff
	.align		4
        /*0008*/ 	.word	index@(_ZN7cutlass13device_kernelINS_4gemm6kernel13GemmUniversalIN4cute5tupleIJiiiiEEENS1_10collective13CollectiveMmaINS1_34MainloopSm90TmaGmmaWarpSpecializedILi12ENS5_IJNS4_1CILi2EEENSA_ILi1EEESC_EEENS1_35KernelTmaWarpSpecializedCooperativeEEENS5_IJNSA_ILi128EEENSA_ILi160EEENSA_ILi64EEEEEEaNS5_IJlSC_lEEEaSK_NS4_8TiledMMAINS4_8MMA_AtomIJNS4_4SM904GMMA26MMA_64x32x32_S32S8S8_SS_TNEEEENS4_6LayoutISD_NS5_IJSC_NSA_ILi0EEESS_EEEEENS5_IJNS4_10UnderscoreESV_SV_EEEEENS4_13SM90_TMA_LOADENS4_14ComposedLayoutINS4_7SwizzleILi2ELi4ELi3EEENS4_18smem_ptr_flag_bitsILi8EEENSR_INS5_IJNSA_ILi8EEESI_EEENS5_IJSI_SC_EEEEEEEvNS4_8identityENS4_23SM90_TMA_LOAD_MULTICASTES18_vS19_EENS_8epilogue10collective6detail29Sm90TmaWarpSpecializedAdapterINS1D_15DefaultEpilogueIaSK_SK_NS1C_6thread17LinearCombinationIaLi1EiiLNS1H_9ScaleType4KindE0ELNS_15FloatRoundStyleE2EaEENS1_15EpilogueDefaultEEEEEvvEEEEvNT_6ParamsE)
	.align		4
        /*000c*/ 	.word	index@(__assertfail)
	.align		4
        /*0010*/ 	.word	0x00000000
	.align		4
        /*0014*/ 	.word	0xfffffffe
	.align		4
        /*0018*/ 	.word	0x00000000
	.align		4
        /*001c*/ 	.word	0xfffffffd
	.align		4
        /*0020*/ 	.word	0x00000000
	.align		4
        /*0024*/ 	.word	0xfffffffc


//--------------------- .nv.constant4             --------------------------
	.section	.nv.constant4,"a",@progbits
	.align	8
	.align		8
.nv.constant4:
        /*0000*/ 	.dword	__assertfail
	.align		8
        /*0008*/ 	.dword	__unnamed_1
	.align		8
        /*0010*/ 	.dword	_ZN40_INTERNAL_1084e30c_4_k_cu_b837f0f8_104514cuda3std3__45__cpo5beginE
	.align		8
        /*0018*/ 	.dword	_ZN40_INTERNAL_1084e30c_4_k_cu_b837f0f8_104514cuda3std3__45__cpo3endE
	.align		8
        /*0020*/ 	.dword	_ZN40_INTERNAL_1084e30c_4_k_cu_b837f0f8_104514cuda3std3__45__cpo6cbeginE
	.align		8
        /*0028*/ 	.dword	_ZN40_INTERNAL_1084e30c_4_k_cu_b837f0f8_104514cuda3std3__45__cpo4cendE
	.align		8
        /*0030*/ 	.dword	_ZN40_INTERNAL_1084e30c_4_k_cu_b837f0f8_104514cuda3std3__442_GLOBAL__N__1084e30c_4_k_cu_b837f0f8_104516ignoreE
	.align		8
        /*0038*/ 	.dword	_ZN40_INTERNAL_1084e30c_4_k_cu_b837f0f8_104514cuda3std3__419piecewise_constructE
	.align		8
        /*0040*/ 	.dword	_ZN40_INTERNAL_1084e30c_4_k_cu_b837f0f8_104514cuda3std3__48in_placeE
	.align		8
        /*0048*/ 	.dword	_ZN40_INTERNAL_1084e30c_4_k_cu_b837f0f8_104514cuda3std6ranges3__45__cpo4swapE
	.align		8
        /*0050*/ 	.dword	_ZN40_INTERNAL_1084e30c_4_k_cu_b837f0f8_104514cuda3std6ranges3__45__cpo9iter_moveE
	.align		8
        /*0058*/ 	.dword	_ZN40_INTERNAL_1084e30c_4_k_cu_b837f0f8_104514cute7productE
	.align		8
        /*0060*/ 	.dword	_ZN40_INTERNAL_1084e30c_4_k_cu_b837f0f8_104514cute1_E
	.align		8
        /*0068*/ 	.dword	$str$22
	.align		8
        /*0070*/ 	.dword	$str$23


//--------------------- .text._ZN7cutlass13device_kernelINS_4gemm6kernel13GemmUniversalIN4cute5tupleIJiiiiEEENS1_10collective13CollectiveMmaINS1_34MainloopSm90TmaGmmaWarpSpecializedILi12ENS5_IJNS4_1CILi2EEENSA_ILi1EEESC_EEENS1_35KernelTmaWarpSpecializedCooperativeEEENS5_IJNSA_ILi128EEENSA_ILi160EEENSA_ILi64EEEEEEaNS5_IJlSC_lEEEaSK_NS4_8TiledMMAINS4_8MMA_AtomIJNS4_4SM904GMMA26MMA_64x32x32_S32S8S8_SS_TNEEEENS4_6LayoutISD_NS5_IJSC_NSA_ILi0EEESS_EEEEENS5_IJNS4_10UnderscoreESV_SV_EEEEENS4_13SM90_TMA_LOADENS4_14ComposedLayoutINS4_7SwizzleILi2ELi4ELi3EEENS4_18smem_ptr_flag_bitsILi8EEENSR_INS5_IJNSA_ILi8EEESI_EEENS5_IJSI_SC_EEEEEEEvNS4_8identityENS4_23SM90_TMA_LOAD_MULTICASTES18_vS19_EENS_8epilogue10collective6detail29Sm90TmaWarpSpecializedAdapterINS1D_15DefaultEpilogueIaSK_SK_NS1C_6thread17LinearCombinationIaLi1EiiLNS1H_9ScaleType4KindE0ELNS_15FloatRoundStyleE2EaEENS1_15EpilogueDefaultEEEEEvvEEEEvNT_6ParamsE --------------------------
	.section	.text._ZN7cutlass13device_kernelINS_4gemm6kernel13GemmUniversalIN4cute5tupleIJiiiiEEENS1_10collective13CollectiveMmaINS1_34MainloopSm90TmaGmmaWarpSpecializedILi12ENS5_IJNS4_1CILi2EEENSA_ILi1EEESC_EEENS1_35KernelTmaWarpSpecializedCooperativeEEENS5_IJNSA_ILi128EEENSA_ILi160EEENSA_ILi64EEEEEEaNS5_IJlSC_lEEEaSK_NS4_8TiledMMAINS4_8MMA_AtomIJNS4_4SM904GMMA26MMA_64x32x32_S32S8S8_SS_TNEEEENS4_6LayoutISD_NS5_IJSC_NSA_ILi0EEESS_EEEEENS5_IJNS4_10UnderscoreESV_SV_EEEEENS4_13SM90_TMA_LOADENS4_14ComposedLayoutINS4_7SwizzleILi2ELi4ELi3EEENS4_18smem_ptr_flag_bitsILi8EEENSR_INS5_IJNSA_ILi8EEESI_EEENS5_IJSI_SC_EEEEEEEvNS4_8identityENS4_23SM90_TMA_LOAD_MULTICASTES18_vS19_EENS_8epilogue10collective6detail29Sm90TmaWarpSpecializedAdapterINS1D_15DefaultEpilogueIaSK_SK_NS1C_6thread17LinearCombinationIaLi1EiiLNS1H_9ScaleType4KindE0ELNS_15FloatRoundStyleE2EaEENS1_15EpilogueDefaultEEEEEvvEEEEvNT_6ParamsE,"ax",@progbits
	.align	128
.text._ZN7cutlass13device_kernelINS_4gemm6kernel13GemmUniversalIN4cute5tupleIJiiiiEEENS1_10collective13CollectiveMmaINS1_34MainloopSm90TmaGmmaWarpSpecializedILi12ENS5_IJNS4_1CILi2EEENSA_ILi1EEESC_EEENS1_35KernelTmaWarpSpecializedCooperativeEEENS5_IJNSA_ILi128EEENSA_ILi160EEENSA_ILi64EEEEEEaNS5_IJlSC_lEEEaSK_NS4_8TiledMMAINS4_8MMA_AtomIJNS4_4SM904GMMA26MMA_64x32x32_S32S8S8_SS_TNEEEENS4_6LayoutISD_NS5_IJSC_NSA_ILi0EEESS_EEEEENS5_IJNS4_10UnderscoreESV_SV_EEEEENS4_13SM90_TMA_LOADENS4_14ComposedLayoutINS4_7SwizzleILi2ELi4ELi3EEENS4_18smem_ptr_flag_bitsILi8EEENSR_INS5_IJNSA_ILi8EEESI_EEENS5_IJSI_SC_EEEEEEEvNS4_8identityENS4_23SM90_TMA_LOAD_MULTICASTES18_vS19_EENS_8epilogue10collective6detail29Sm90TmaWarpSpecializedAdapterINS1D_15DefaultEpilogueIaSK_SK_NS1C_6thread17LinearCombinationIaLi1EiiLNS1H_9ScaleType4KindE0ELNS_15FloatRoundStyleE2EaEENS1_15EpilogueDefaultEEEEEvvEEEEvNT_6ParamsE:
        .type           _ZN7cutlass13device_kernelINS_4gemm6kernel13GemmUniversalIN4cute5tupleIJiiiiEEENS1_10collective13CollectiveMmaINS1_34MainloopSm90TmaGmmaWarpSpecializedILi12ENS5_IJNS4_1CILi2EEENSA_ILi1EEESC_EEENS1_35KernelTmaWarpSpecializedCooperativeEEENS5_IJNSA_ILi128EEENSA_ILi160EEENSA_ILi64EEEEEEaNS5_IJlSC_lEEEaSK_NS4_8TiledMMAINS4_8MMA_AtomIJNS4_4SM904GMMA26MMA_64x32x32_S32S8S8_SS_TNEEEENS4_6LayoutISD_NS5_IJSC_NSA_ILi0EEESS_EEEEENS5_IJNS4_10UnderscoreESV_SV_EEEEENS4_13SM90_TMA_LOADENS4_14ComposedLayoutINS4_7SwizzleILi2ELi4ELi3EEENS4_18smem_ptr_flag_bitsILi8EEENSR_INS5_IJNSA_ILi8EEESI_EEENS5_IJSI_SC_EEEEEEEvNS4_8identityENS4_23SM90_TMA_LOAD_MULTICASTES18_vS19_EENS_8epilogue10collective6detail29Sm90TmaWarpSpecializedAdapterINS1D_15DefaultEpilogueIaSK_SK_NS1C_6thread17LinearCombinationIaLi1EiiLNS1H_9ScaleType4KindE0ELNS_15FloatRoundStyleE2EaEENS1_15EpilogueDefaultEEEEEvvEEEEvNT_6ParamsE,@function
        .size           _ZN7cutlass13device_kernelINS_4gemm6kernel13GemmUniversalIN4cute5tupleIJiiiiEEENS1_10collective13CollectiveMmaINS1_34MainloopSm90TmaGmmaWarpSpecializedILi12ENS5_IJNS4_1CILi2EEENSA_ILi1EEESC_EEENS1_35KernelTmaWarpSpecializedCooperativeEEENS5_IJNSA_ILi128EEENSA_ILi160EEENSA_ILi64EEEEEEaNS5_IJlSC_lEEEaSK_NS4_8TiledMMAINS4_8MMA_AtomIJNS4_4SM904GMMA26MMA_64x32x32_S32S8S8_SS_TNEEEENS4_6LayoutISD_NS5_IJSC_NSA_ILi0EEESS_EEEEENS5_IJNS4_10UnderscoreESV_SV_EEEEENS4_13SM90_TMA_LOADENS4_14ComposedLayoutINS4_7SwizzleILi2ELi4ELi3EEENS4_18smem_ptr_flag_bitsILi8EEENSR_INS5_IJNSA_ILi8EEESI_EEENS5_IJSI_SC_EEEEEEEvNS4_8identityENS4_23SM90_TMA_LOAD_MULTICASTES18_vS19_EENS_8epilogue10collective6detail29Sm90TmaWarpSpecializedAdapterINS1D_15DefaultEpilogueIaSK_SK_NS1C_6thread17LinearCombinationIaLi1EiiLNS1H_9ScaleType4KindE0ELNS_15FloatRoundStyleE2EaEENS1_15EpilogueDefaultEEEEEvvEEEEvNT_6ParamsE,(.L_x_252 - _ZN7cutlass13device_kernelINS_4gemm6kernel13GemmUniversalIN4cute5tupleIJiiiiEEENS1_10collective13CollectiveMmaINS1_34MainloopSm90TmaGmmaWarpSpecializedILi12ENS5_IJNS4_1CILi2EEENSA_ILi1EEESC_EEENS1_35KernelTmaWarpSpecializedCooperativeEEENS5_IJNSA_ILi128EEENSA_ILi160EEENSA_ILi64EEEEEEaNS5_IJlSC_lEEEaSK_NS4_8TiledMMAINS4_8MMA_AtomIJNS4_4SM904GMMA26MMA_64x32x32_S32S8S8_SS_TNEEEENS4_6LayoutISD_NS5_IJSC_NSA_ILi0EEESS_EEEEENS5_IJNS4_10UnderscoreESV_SV_EEEEENS4_13SM90_TMA_LOADENS4_14ComposedLayoutINS4_7SwizzleILi2ELi4ELi3EEENS4_18smem_ptr_flag_bitsILi8EEENSR_INS5_IJNSA_ILi8EEESI_EEENS5_IJSI_SC_EEEEEEEvNS4_8identityENS4_23SM90_TMA_LOAD_MULTICASTES18_vS19_EENS_8epilogue10collective6detail29Sm90TmaWarpSpecializedAdapterINS1D_15DefaultEpilogueIaSK_SK_NS1C_6thread17LinearCombinationIaLi1EiiLNS1H_9ScaleType4KindE0ELNS_15FloatRoundStyleE2EaEENS1_15EpilogueDefaultEEEEEvvEEEEvNT_6ParamsE)
        .other          _ZN7cutlass13device_kernelINS_4gemm6kernel13GemmUniversalIN4cute5tupleIJiiiiEEENS1_10collective13CollectiveMmaINS1_34MainloopSm90TmaGmmaWarpSpecializedILi12ENS5_IJNS4_1CILi2EEENSA_ILi1EEESC_EEENS1_35KernelTmaWarpSpecializedCooperativeEEENS5_IJNSA_ILi128EEENSA_ILi160EEENSA_ILi64EEEEEEaNS5_IJlSC_lEEEaSK_NS4_8TiledMMAINS4_8MMA_AtomIJNS4_4SM904GMMA26MMA_64x32x32_S32S8S8_SS_TNEEEENS4_6LayoutISD_NS5_IJSC_NSA_ILi0EEESS_EEEEENS5_IJNS4_10UnderscoreESV_SV_EEEEENS4_13SM90_TMA_LOADENS4_14ComposedLayoutINS4_7SwizzleILi2ELi4ELi3EEENS4_18smem_ptr_flag_bitsILi8EEENSR_INS5_IJNSA_ILi8EEESI_EEENS5_IJSI_SC_EEEEEEEvNS4_8identityENS4_23SM90_TMA_LOAD_MULTICASTES18_vS19_EENS_8epilogue10collective6detail29Sm90TmaWarpSpecializedAdapterINS1D_15DefaultEpilogueIaSK_SK_NS1C_6thread17LinearCombinationIaLi1EiiLNS1H_9ScaleType4KindE0ELNS_15FloatRoundStyleE2EaEENS1_15EpilogueDefaultEEEEEvvEEEEvNT_6ParamsE,@"STO_CUDA_ENTRY STV_DEFAULT"
_ZN7cutlass13device_kernelINS_4gemm6kernel13GemmUniversalIN4cute5tupleIJiiiiEEENS1_10collective13CollectiveMmaINS1_34MainloopSm90TmaGmmaWarpSpecializedILi12ENS5_IJNS4_1CILi2EEENSA_ILi1EEESC_EEENS1_35KernelTmaWarpSpecializedCooperativeEEENS5_IJNSA_ILi128EEENSA_ILi160EEENSA_ILi64EEEEEEaNS5_IJlSC_lEEEaSK_NS4_8TiledMMAINS4_8MMA_AtomIJNS4_4SM904GMMA26MMA_64x32x32_S32S8S8_SS_TNEEEENS4_6LayoutISD_NS5_IJSC_NSA_ILi0EEESS_EEEEENS5_IJNS4_10UnderscoreESV_SV_EEEEENS4_13SM90_TMA_LOADENS4_14ComposedLayoutINS4_7SwizzleILi2ELi4ELi3EEENS4_18smem_ptr_flag_bitsILi8EEENSR_INS5_IJNSA_ILi8EEESI_EEENS5_IJSI_SC_EEEEEEEvNS4_8identityENS4_23SM90_TMA_LOAD_MULTICASTES18_vS19_EENS_8epilogue10collective6detail29Sm90TmaWarpSpecializedAdapterINS1D_15DefaultEpilogueIaSK_SK_NS1C_6thread17LinearCombinationIaLi1EiiLNS1H_9ScaleType4KindE0ELNS_15FloatRoundStyleE2EaEENS1_15EpilogueDefaultEEEEEvvEEEEvNT_6ParamsE:
[----:B------:R-:W0:Y:S01]  /*0000*/  LDC R1, c[0x0][0x28] ;  /* 0x00000a00ff017b82 */ /* 0x000e220000000800 */
[----:B------:R-:W1:Y:S01]  /*0010*/  S2R R18, SR_TID.X ;  /* 0x0000000000127919 */ /* 0x000e620000002100 */
[----:B------:R-:W-:Y:S01]  /*0020*/  ELECT P0, URZ, PT ;  /* 0x00000000003f782f */ /* 0x000fe20003800000 */
[----:B------:R-:W-:Y:S01]  /*0030*/  BSSY B0, `(.L_x_0) ;  /* 0x000000f000007945 */ /* 0x000fe20003800000 */
[--C-:B-1----:R-:W-:Y:S02]  /*0040*/  SHF.R.U32.HI R0, RZ, 0x5, R18.reuse ;  /* 0x00000005ff007819 */ /* 0x102fe40000011612 */
[----:B------:R-:W-:-:S03]  /*0050*/  SHF.R.U32.HI R3, RZ, 0x7, R18 ;  /* 0x00000007ff037819 */ /* 0x000fc60000011612 */
[----:B------:R-:W1:Y:S04]  /*0060*/  SHFL.IDX PT, R2, R0, RZ, 0x1f ;  /* 0x00001fff00027589 */ /* 0x000e6800000e0000 */
[----:B------:R2:W3:Y:S01]  /*0070*/  SHFL.IDX PT, R5, R3, RZ, 0x1f ;  /* 0x00001fff03057589 */ /* 0x0004e200000e0000 */
[----:B-1----:R-:W-:-:S13]  /*0080*/  ISETP.NE.OR P0, PT, R2, RZ, !P0 ;  /* 0x000000ff0200720c */ /* 0x002fda0004705670 */
[----:B0-23--:R-:W-:Y:S05]  /*0090*/  @P0 BRA `(.L_x_1) ;  /* 0x0000000000200947 */ /* 0x00dfea0003800000 */
[----:B------:R-:W-:Y:S02]  /*00a0*/  ULDC.64 UR4, c[0x0][0x198] ;  /* 0x0000660000047ab9 */ /* 0x000fe40000000a00 */
[----:B------:R-:W-:Y:S02]  /*00b0*/  UIADD3 UR6, UP0, UR4, 0xf0, URZ ;  /* 0x000000f004067890 */ /* 0x000fe4000ff1e03f */
[----:B------:R-:W-:Y:S02]  /*00c0*/  UIADD3 UR4, UP1, UR4, 0x1f0, URZ ;  /* 0x000001f004047890 */ /* 0x000fe4000ff3e03f */
[----:B------:R-:W-:Y:S02]  /*00d0*/  UIADD3.X UR7, URZ, UR5, URZ, UP0, !UPT ;  /* 0x000000053f077290 */ /* 0x000fe400087fe43f */
[----:B------:R-:W-:-:S07]  /*00e0*/  UIADD3.X UR5, URZ, UR5, URZ, UP1, !UPT ;  /* 0x000000053f057290 */ /* 0x000fce0008ffe43f */
[----:B------:R0:W-:Y:S02]  /*00f0*/  UTMACCTL.PF [UR6] ;  /* 0x00000000060079b9 */ /* 0x0001e40008040000 */
[----:B------:R0:W-:Y:S02]  /*0100*/  UTMACCTL.PF [UR4] ;  /* 0x00000000040079b9 */ /* 0x0001e40008040000 */
[----:B0-----:R-:W-:Y:S01]  /*0110*/  NOP ;  /* 0x0000000000007918 */ /* 0x001fe20000000000 */
.L_x_1:
[----:B------:R-:W-:Y:S05]  /*0120*/  BSYNC B0 ;  /* 0x0000000000007941 */ /* 0x000fea0003800000 */
.L_x_0:
[----:B------:R-:W0:Y:S02]  /*0130*/  SHFL.IDX PT, R3, R0, RZ, 0x1f ;  /* 0x00001fff00037589 */ /* 0x000e2400000e0000 */
[----:B0-----:R-:W-:-:S13]  /*0140*/  ISETP.NE.AND P0, PT, R3, RZ, PT ;  /* 0x000000ff0300720c */ /* 0x001fda0003f05270 */
[----:B------:R-:W-:Y:S05]  /*0150*/  @P0 BRA `(.L_x_2) ;  /* 0x0000000000a40947 */ /* 0x000fea0003800000 */
[----:B------:R-:W-:Y:S01]  /*0160*/  ELECT P0, URZ, PT ;  /* 0x00000000003f782f */ /* 0x000fe20003800000 */
[----:B------:R-:W-:-:S12]  /*0170*/  BSSY B0, `(.L_x_2) ;  /* 0x0000027000007945 */ /* 0x000fd80003800000 */
[----:B------:R-:W-:Y:S05]  /*0180*/  @!P0 BRA `(.L_x_3) ;  /* 0x0000000000948947 */ /* 0x000fea0003800000 */
[----:B------:R-:W0:Y:S01]  /*0190*/  S2UR UR8, SR_CgaCtaId ;  /* 0x00000000000879c3 */ /* 0x000e220000008800 */
[----:B------:R-:W-:Y:S01]  /*01a0*/  UMOV UR4, 0x400 ;  /* 0x0000040000047882 */ /* 0x000fe20000000000 */
[----:B------:R-:W-:Y:S01]  /*01b0*/  UMOV UR5, 0x1 ;  /* 0x0000000100057882 */ /* 0x000fe20000000000 */
[----:B------:R-:W-:Y:S02]  /*01c0*/  UMOV UR6, 0x4 ;  /* 0x0000000400067882 */ /* 0x000fe40000000000 */
[----:B------:R-:W-:-:S04]  /*01d0*/  UIADD3 UR6, -UR6, 0x100000, URZ ;  /* 0x0010000006067890 */ /* 0x000fc8000fffe13f */
[----:B------:R-:W-:Y:S02]  /*01e0*/  USHF.L.U32 UR7, UR6, 0xb, URZ ;  /* 0x0000000b06077899 */ /* 0x000fe4000800063f */
[----:B------:R-:W-:Y:S02]  /*01f0*/  USHF.L.U32 UR6, UR6, 0x1, URZ ;  /* 0x0000000106067899 */ /* 0x000fe4000800063f */
[----:B0-----:R-:W-:Y:S02]  /*0200*/  ULEA UR8, UR8, UR4, 0x18 ;  /* 0x0000000408087291 */ /* 0x001fe4000f8ec03f */
[----:B------:R-:W-:-:S04]  /*0210*/  UIADD3 UR4, -UR5, 0x100000, URZ ;  /* 0x0010000005047890 */ /* 0x000fc8000fffe13f */
[----:B------:R-:W-:Y:S02]  /*0220*/  USHF.L.U32 UR5, UR4, 0xb, URZ ;  /* 0x0000000b04057899 */ /* 0x000fe4000800063f */
[----:B------:R-:W-:Y:S01]  /*0230*/  USHF.L.U32 UR4, UR4, 0x1, URZ ;  /* 0x0000000104047899 */ /* 0x000fe2000800063f */
[----:B------:R-:W0:Y:S11]  /*0240*/  FENCE.VIEW.ASYNC.S ;  /* 0x00000000000073c6 */ /* 0x000e360000000000 */
[----:B0-----:R0:W1:Y:S01]  /*0250*/  SYNCS.EXCH.64 URZ, [UR8], UR4 ;  /* 0x00000004083f75b2 */ /* 0x0010620008000100 */
[----:B------:R0:W2:Y:S01]  /*0260*/  SYNCS.EXCH.64 URZ, [UR8+0x60], UR6 ;  /* 0x00006006083f75b2 */ /* 0x0000a20008000100 */
[----:B------:R0:W3:Y:S01]  /*0270*/  SYNCS.EXCH.64 URZ, [UR8+0x8], UR4 ;  /* 0x00000804083f75b2 */ /* 0x0000e20008000100 */
[----:B------:R0:W4:Y:S01]  /*0280*/  SYNCS.EXCH.64 URZ, [UR8+0x68], UR6 ;  /* 0x00006806083f75b2 */ /* 0x0001220008000100 */
[----:B------:R0:W0:Y:S01]  /*0290*/  SYNCS.EXCH.64 URZ, [UR8+0x10], UR4 ;  /* 0x00001004083f75b2 */ /* 0x0000220008000100 */
        /* <DEDUP_REMOVED lines=19> */
[----:B-1----:R-:W-:Y:S01]  /*03d0*/  NOP ;  /* 0x0000000000007918 */ /* 0x002fe20000000000 */
.L_x_3:
[----:B0-----:R-:W-:Y:S05]  /*03e0*/  BSYNC B0 ;  /* 0x0000000000007941 */ /* 0x001fea0003800000 */
.L_x_2:
[----:B------:R-:W-:Y:S01]  /*03f0*/  SHF.R.S32.HI R7, RZ, 0x1f, R18 ;  /* 0x0000001fff077819 */ /* 0x000fe20000011412 */
[----:B------:R-:W0:Y:S01]  /*0400*/  SHFL.IDX PT, R0, R0, RZ, 0x1f ;  /* 0x00001fff00007589 */ /* 0x000e2200000e0000 */
[----:B------:R-:W1:Y:S01]  /*0410*/  S2UR UR8, SR_CTAID.X ;  /* 0x00000000000879c3 */ /* 0x000e620000002500 */
[----:B------:R-:W-:Y:S02]  /*0420*/  ELECT P0, URZ, PT ;  /* 0x00000000003f782f */ /* 0x000fe40003800000 */
[----:B------:R-:W-:Y:S01]  /*0430*/  LEA.HI R7, R7, R18, RZ, 0x7 ;  /* 0x0000001207077211 */ /* 0x000fe200078f38ff */
[----:B------:R-:W5:Y:S01]  /*0440*/  S2R R4, SR_CTAID.Y ;  /* 0x0000000000047919 */ /* 0x000f620000002600 */
[----:B------:R-:W-:Y:S01]  /*0450*/  SHF.R.S32.HI R8, RZ, 0x1f, R3 ;  /* 0x0000001fff087819 */ /* 0x000fe20000011403 */
[----:B------:R-:W-:Y:S01]  /*0460*/  ULDC UR4, c[0x0][0x150] ;  /* 0x0000540000047ab9 */ /* 0x000fe20000000800 */
[----:B------:R-:W-:Y:S01]  /*0470*/  LOP3.LUT R7, R7, 0xffffff80, RZ, 0xc0, !PT ;  /* 0xffffff8007077812 */ /* 0x000fe200078ec0ff */
[----:B------:R-:W-:Y:S01]  /*0480*/  NOP ;  /* 0x0000000000007918 */ /* 0x000fe20000000000 */
[----:B------:R-:W-:Y:S01]  /*0490*/  LEA.HI R8, R8, R3, RZ, 0x2 ;  /* 0x0000000308087211 */ /* 0x000fe200078f10ff */
[----:B------:R-:W2:Y:S01]  /*04a0*/  LDC R10, c[0x0][0x144] ;  /* 0x00005100ff0a7b82 */ /* 0x000ea20000000800 */
[----:B------:R-:W-:Y:S01]  /*04b0*/  NOP ;  /* 0x0000000000007918 */ /* 0x000fe20000000000 */
[----:B------:R-:W-:Y:S01]  /*04c0*/  IMAD.IADD R6, R18, 0x1, -R7 ;  /* 0x0000000112067824 */ /* 0x000fe200078e0a07 */
[----:B------:R-:W-:Y:S01]  /*04d0*/  LOP3.LUT R8, R8, 0x3ffffffc, RZ, 0xc0, !PT ;  /* 0x3ffffffc08087812 */ /* 0x000fe200078ec0ff */
[----:B------:R-:W-:Y:S01]  /*04e0*/  IMAD.MOV.U32 R23, RZ, RZ, 0x1 ;  /* 0x00000001ff177424 */ /* 0x000fe200078e00ff */
[----:B------:R-:W-:-:S02]  /*04f0*/  ISETP.NE.AND P3, PT, R5, RZ, PT ;  /* 0x000000ff0500720c */ /* 0x000fc40003f65270 */
[----:B------:R-:W-:Y:S01]  /*0500*/  SHF.R.S32.HI R7, RZ, 0x1f, R6 ;  /* 0x0000001fff077819 */ /* 0x000fe20000011406 */
[----:B------:R-:W-:Y:S01]  /*0510*/  IMAD.IADD R8, R3, 0x1, -R8 ;  /* 0x0000000103087824 */ /* 0x000fe200078e0a08 */
[----:B------:R-:W3:Y:S02]  /*0520*/  LDC R13, c[0x0][0x140] ;  /* 0x00005000ff0d7b82 */ /* 0x000ee40000000800 */
[----:B------:R-:W-:Y:S02]  /*0530*/  LEA.HI R7, R7, R6, RZ, 0x3 ;  /* 0x0000000607077211 */ /* 0x000fe400078f18ff */
[----:B0-----:R-:W-:Y:S02]  /*0540*/  ISETP.NE.OR P0, PT, R0, RZ, !P0 ;  /* 0x000000ff0000720c */ /* 0x001fe40004705670 */
[--C-:B------:R-:W-:Y:S02]  /*0550*/  SHF.R.S32.HI R0, RZ, 0x3, R7.reuse ;  /* 0x00000003ff007819 */ /* 0x100fe40000011407 */
[----:B------:R-:W-:-:S02]  /*0560*/  SHF.R.S32.HI R7, RZ, 0x1f, R7 ;  /* 0x0000001fff077819 */ /* 0x000fc40000011407 */
[----:B-1----:R-:W-:Y:S02]  /*0570*/  I2FP.F32.U32 R9, UR8 ;  /* 0x0000000800097c45 */ /* 0x002fe40008201000 */
[----:B------:R-:W-:-:S03]  /*0580*/  LEA.HI R7, R7, R0, RZ, 0x2 ;  /* 0x0000000007077211 */ /* 0x000fc600078f10ff */
[----:B------:R-:W-:Y:S01]  /*0590*/  FMUL R9, R9, UR4 ;  /* 0x0000000409097c20 */ /* 0x000fe20008400000 */
[----:B------:R-:W-:Y:S01]  /*05a0*/  LOP3.LUT R7, R7, 0xfffffffc, RZ, 0xc0, !PT ;  /* 0xfffffffc07077812 */ /* 0x000fe200078ec0ff */
[----:B------:R-:W-:Y:S01]  /*05b0*/  VOTEU.ALL UP0, P0 ;  /* 0x00000000003f7886 */ /* 0x000fe20000000000 */
[----:B-----5:R-:W-:Y:S01]  /*05c0*/  I2FP.F32.U32 R3, R4 ;  /* 0x0000000400037245 */ /* 0x020fe20000201000 */
[----:B------:R-:W-:Y:S01]  /*05d0*/  ULDC UR4, c[0x0][0x154] ;  /* 0x0000550000047ab9 */ /* 0x000fe20000000800 */
[----:B------:R-:W-:Y:S01]  /*05e0*/  VOTEU.ALL UP1, P0 ;  /* 0x00000000003f7886 */ /* 0x000fe20000020000 */
[----:B------:R-:W0:Y:S01]  /*05f0*/  F2I.U32.TRUNC.NTZ R9, R9 ;  /* 0x0000000900097305 */ /* 0x000e22000020f000 */
[----:B------:R-:W-:Y:S01]  /*0600*/  IMAD.IADD R7, R0, 0x1, -R7 ;  /* 0x0000000100077824 */ /* 0x000fe200078e0a07 */
[----:B------:R-:W1:Y:S01]  /*0610*/  @!UP0 S2UR UR7, SR_CgaCtaId ;  /* 0x00000000000789c3 */ /* 0x000e620000008800 */
[----:B------:R-:W-:Y:S01]  /*0620*/  FMUL R12, R3, UR4 ;  /* 0x00000004030c7c20 */ /* 0x000fe20008400000 */
[----:B------:R-:W-:Y:S01]  /*0630*/  UMOV UR4, 0x20 ;  /* 0x0000002000047882 */ /* 0x000fe20000000000 */
[----:B------:R-:W-:Y:S01]  /*0640*/  IMAD R8, R8, 0x4, R7 ;  /* 0x0000000408087824 */ /* 0x000fe200078e0207 */
[----:B------:R-:W-:Y:S01]  /*0650*/  @!UP0 UMOV UR6, 0x400 ;  /* 0x0000040000068882 */ /* 0x000fe20000000000 */
[----:B------:R-:W-:-:S04]  /*0660*/  @!UP0 UIADD3 UR4, -UR4, 0x100000, URZ ;  /* 0x0010000004048890 */ /* 0x000fc8000fffe13f */
[----:B------:R-:W-:Y:S02]  /*0670*/  @!UP0 USHF.L.U32 UR5, UR4, 0xb, URZ ;  /* 0x0000000b04058899 */ /* 0x000fe4000800063f */
[----:B------:R-:W-:Y:S01]  /*0680*/  @!UP0 USHF.L.U32 UR4, UR4, 0x1, URZ ;  /* 0x0000000104048899 */ /* 0x000fe2000800063f */
[----:B---3--:R-:W-:Y:S01]  /*0690*/  ISETP.EQ.U32.AND P2, PT, R13, 0x1, PT ;  /* 0x000000010d00780c */ /* 0x008fe20003f42070 */
[----:B------:R-:W3:Y:S01]  /*06a0*/  F2I.U32.TRUNC.NTZ R12, R12 ;  /* 0x0000000c000c7305 */ /* 0x000ee2000020f000 */
[----:B------:R-:W-:Y:S01]  /*06b0*/  LEA.HI R0, R8, R8, RZ, 0x1 ;  /* 0x0000000808007211 */ /* 0x000fe200078f08ff */
[----:B------:R-:W5:Y:S03]  /*06c0*/  LDC R7, c[0x0][0x148] ;  /* 0x00005200ff077b82 */ /* 0x000f660000000800 */
[----:B------:R-:W-:Y:S01]  /*06d0*/  LOP3.LUT R11, R0, 0xfffffffe, RZ, 0xc0, !PT ;  /* 0xfffffffe000b7812 */ /* 0x000fe200078ec0ff */
[----:B0-----:R-:W-:Y:S01]  /*06e0*/  IMAD.MOV R15, RZ, RZ, -R9 ;  /* 0x000000ffff0f7224 */ /* 0x001fe200078e0a09 */
[----:B------:R-:W-:-:S03]  /*06f0*/  SHF.R.S32.HI R9, RZ, 0x1f, R2 ;  /* 0x0000001fff097819 */ /* 0x000fc60000011402 */
[----:B--2---:R-:W-:Y:S01]  /*0700*/  IMAD R3, R10, R15, UR8 ;  /* 0x000000080a037e24 */ /* 0x004fe2000f8e020f */
[----:B------:R-:W-:Y:S01]  /*0710*/  LEA.HI R9, R9, R2, RZ, 0x2 ;  /* 0x0000000209097211 */ /* 0x000fe200078f10ff */
[C---:B------:R-:W-:Y:S02]  /*0720*/  IMAD.IADD R0, R8.reuse, 0x1, -R11 ;  /* 0x0000000108007824 */ /* 0x040fe400078e0a0b */
[----:B------:R-:W-:Y:S01]  /*0730*/  IMAD.SHL.U32 R11, R8, 0x4, RZ ;  /* 0x00000004080b7824 */ /* 0x000fe200078e00ff */
[----:B------:R-:W-:Y:S01]  /*0740*/  LOP3.LUT R9, R9, 0xfffffffc, RZ, 0xc0, !PT ;  /* 0xfffffffc09097812 */ /* 0x000fe200078ec0ff */
[----:B---3--:R-:W-:Y:S01]  /*0750*/  IMAD.MOV R24, RZ, RZ, -R12 ;  /* 0x000000ffff187224 */ /* 0x008fe200078e0a0c */
[----:B------:R-:W-:Y:S01]  /*0760*/  ISETP.NE.AND P4, PT, R0, R3, PT ;  /* 0x000000030000720c */ /* 0x000fe20003f85270 */
[----:B-1----:R-:W-:Y:S01]  /*0770*/  @!UP0 ULEA UR6, UR7, UR6, 0x18 ;  /* 0x0000000607068291 */ /* 0x002fe2000f8ec03f */
[----:B------:R-:W-:Y:S01]  /*0780*/  LOP3.LUT R22, R8, 0xc, R11, 0x78, !PT ;  /* 0x0000000c08167812 */ /* 0x000fe200078e780b */
[----:B------:R-:W-:Y:S01]  /*0790*/  IMAD.IADD R0, R2, 0x1, -R9 ;  /* 0x0000000102007824 */ /* 0x000fe200078e0a09 */
[----:B------:R-:W-:Y:S01]  /*07a0*/  VOTEU.ALL UP0, P0 ;  /* 0x00000000003f7886 */ /* 0x000fe20000000000 */
[----:B------:R-:W-:Y:S01]  /*07b0*/  LOP3.LUT P0, RZ, R6, 0x7, RZ, 0xc0, !PT ;  /* 0x0000000706ff7812 */ /* 0x000fe2000780c0ff */
[----:B------:R-:W-:-:S02]  /*07c0*/  VIADD R6, R5, 0xffffffff ;  /* 0xffffffff05067836 */ /* 0x000fc40000000000 */
[----:B------:R-:W-:Y:S01]  /*07d0*/  ISETP.NE.AND P1, PT, R0, 0x3, PT ;  /* 0x000000030000780c */ /* 0x000fe20003f25270 */
[----:B-----5:R-:W-:Y:S01]  /*07e0*/  IMAD R9, R7, R24, R4 ;  /* 0x0000001807097224 */ /* 0x020fe200078e0204 */
[----:B------:R-:W-:Y:S02]  /*07f0*/  ISETP.LT.U32.AND P0, PT, R22, 0x2, !P0 ;  /* 0x000000021600780c */ /* 0x000fe40004701070 */
[----:B------:R-:W-:Y:S01]  /*0800*/  ISETP.EQ.OR P1, PT, R0, RZ, !P1 ;  /* 0x000000ff0000720c */ /* 0x000fe20004f22670 */
[----:B------:R-:W0:Y:S02]  /*0810*/  FENCE.VIEW.ASYNC.S ;  /* 0x00000000000073c6 */ /* 0x000e240000000000 */
[----:B0-----:R0:W1:Y:S01]  /*0820*/  @!UP0 SYNCS.EXCH.64 URZ, [UR6+0xd0], UR4 ;  /* 0x0000d004063f85b2 */ /* 0x0010620008000100 */
[----:B------:R-:W-:Y:S02]  /*0830*/  @P4 LEA.HI R2, R22, R22, RZ, 0x1 ;  /* 0x0000001616024211 */ /* 0x000fe400078f08ff */
[----:B------:R-:W-:-:S02]  /*0840*/  ISETP.EQ.AND P1, PT, R5, RZ, P1 ;  /* 0x000000ff0500720c */ /* 0x000fc40000f22270 */
[----:B------:R-:W-:Y:S02]  /*0850*/  @P4 SHF.R.S32.HI R2, RZ, 0x1, R2 ;  /* 0x00000001ff024819 */ /* 0x000fe40000011402 */
[----:B------:R-:W-:Y:S02]  /*0860*/  ISETP.GE.U32.AND P6, PT, R6, 0x2, PT ;  /* 0x000000020600780c */ /* 0x000fe40003fc6070 */
[----:B------:R-:W-:Y:S02]  /*0870*/  @P4 ISETP.NE.AND P5, PT, R2, R9, PT ;  /* 0x000000090200420c */ /* 0x000fe40003fa5270 */
[----:B------:R-:W-:Y:S02]  /*0880*/  SEL R2, RZ, 0x1, !P0 ;  /* 0x00000001ff027807 */ /* 0x000fe40004000000 */
[----:B------:R-:W-:Y:S02]  /*0890*/  @P4 SEL R23, RZ, 0x1, P5 ;  /* 0x00000001ff174807 */ /* 0x000fe40002800000 */
[----:B------:R-:W-:Y:S01]  /*08a0*/  SEL R19, RZ, 0x1, !P1 ;  /* 0x00000001ff137807 */ /* 0x000fe20004800000 */
[----:B------:R0:W2:Y:S01]  /*08b0*/  @!UP1 SYNCS.EXCH.64 URZ, [UR6+0xd8], UR4 ;  /* 0x0000d804063f95b2 */ /* 0x0000a20008000100 */
[----:B------:R-:W-:Y:S01]  /*08c0*/  LOP3.LUT R23, R23, R2, RZ, 0xc0, !PT ;  /* 0x0000000217177212 */ /* 0x000fe200078ec0ff */
[----:B------:R-:W-:Y:S01]  /*08d0*/  NOP ;  /* 0x0000000000007918 */ /* 0x000fe20000000000 */
[----:B------:R-:W-:Y:S01]  /*08e0*/  SEL R19, R19, 0x2, P6 ;  /* 0x0000000213137807 */ /* 0x000fe20003000000 */
[----:B------:R-:W-:Y:S06]  /*08f0*/  @!P2 BRA `(.L_x_4) ;  /* 0x000000000008a947 */ /* 0x000fec0003800000 */
[----:B-12-4-:R-:W-:Y:S01]  /*0900*/  UCGABAR_ARV ;  /* 0x00000000000079c7 */ /* 0x016fe20008000000 */
[----:B------:R-:W-:Y:S05]  /*0910*/  BRA `(.L_x_5) ;  /* 0x0000000000047947 */ /* 0x000fea0003800000 */
.L_x_4:
[----:B-12-4-:R-:W-:Y:S01]  /*0920*/  NOP ;  /* 0x0000000000007918 */ /* 0x016fe20000000000 */
.L_x_5:
[----:B------:R-:W1:Y:S01]  /*0930*/  LDC R2, c[0x0][0x65c] ;  /* 0x00019700ff027b82 */ /* 0x000e620000000800 */
[----:B------:R-:W-:Y:S02]  /*0940*/  IMAD.U32 R8, RZ, RZ, UR8 ;  /* 0x00000008ff087e24 */ /* 0x000fe4000f8e00ff */
[----:B------:R-:W-:Y:S01]  /*0950*/  IMAD.MOV.U32 R9, RZ, RZ, RZ ;  /* 0x000000ffff097224 */ /* 0x000fe200078e00ff */
[----:B-1----:R-:W-:-:S04]  /*0960*/  ISETP.NE.AND P1, PT, R2, 0x1, PT ;  /* 0x000000010200780c */ /* 0x002fc80003f25270 */
[----:B------:R-:W-:-:S09]  /*0970*/  P2R R5, PR, RZ, 0x2 ;  /* 0x00000002ff057803 */ /* 0x000fd20000000000 */
[----:B------:R-:W1:Y:S01]  /*0980*/  @P1 LDC R17, c[0x0][0x10] ;  /* 0x00000400ff111b82 */ /* 0x000e620000000800 */
[----:B------:R-:W-:Y:S02]  /*0990*/  @P1 IMAD.MOV.U32 R5, RZ, RZ, RZ ;  /* 0x000000ffff051224 */ /* 0x000fe400078e00ff */
[----:B------:R-:W-:-:S05]  /*09a0*/  @P1 IMAD.MOV.U32 R13, RZ, RZ, RZ ;  /* 0x000000ffff0d1224 */ /* 0x000fca00078e00ff */
[----:B------:R-:W2:Y:S01]  /*09b0*/  @!P1 LDC R11, c[0x0][0xc] ;  /* 0x00000300ff0b9b82 */ /* 0x000ea20000000800 */
[----:B-1----:R-:W-:-:S04]  /*09c0*/  @P1 IMAD.WIDE.U32 R16, R17, UR8, R4 ;  /* 0x0000000811101c25 */ /* 0x002fc8000f8e0004 */
[----:B------:R-:W-:Y:S02]  /*09d0*/  @P1 IMAD.IADD R17, R17, 0x1, R13 ;  /* 0x0000000111111824 */ /* 0x000fe400078e020d */
[----:B--2---:R-:W-:-:S04]  /*09e0*/  @!P1 IMAD.WIDE.U32 R8, R4, R11, R8 ;  /* 0x0000000b04089225 */ /* 0x004fc800078e0008 */
[----:B------:R-:W-:Y:S02]  /*09f0*/  @!P1 IMAD.MOV.U32 R16, RZ, RZ, R8 ;  /* 0x000000ffff109224 */ /* 0x000fe400078e0008 */
[----:B------:R-:W-:Y:S01]  /*0a00*/  @!P1 IMAD.MOV.U32 R17, RZ, RZ, R9 ;  /* 0x000000ffff119224 */ /* 0x000fe200078e0009 */
[----:B------:R-:W-:Y:S06]  /*0a10*/  @!P2 BRA `(.L_x_6) ;  /* 0x00000000000ca947 */ /* 0x000fec0003800000 */
[----:B------:R-:W-:Y:S01]  /*0a20*/  UCGABAR_WAIT ;  /* 0x0000000000007dc7 */ /* 0x000fe20008000000 */
[----:B------:R-:W-:Y:S01]  /*0a30*/  CCTL.IVALL ;  /* 0x00000000ff00798f */ /* 0x000fe20002000000 */
[----:B------:R-:W-:Y:S05]  /*0a40*/  BRA `(.L_x_7) ;  /* 0x0000000000047947 */ /* 0x000fea0003800000 */
.L_x_6:
[----:B------:R-:W-:Y:S06]  /*0a50*/  BAR.SYNC.DEFER_BLOCKING 0x0 ;  /* 0x0000000000007b1d */ /* 0x000fec0000010000 */
.L_x_7:
[----:B------:R-:W-:Y:S05]  /*0a60*/  @!P3 BRA `(.L_x_8) ;  /* 0x000000640064b947 */ /* 0x000fea0003800000 */
[----:B------:R-:W-:-:S13]  /*0a70*/  ISETP.GT.U32.AND P0, PT, R6, 0x1, PT ;  /* 0x000000010600780c */ /* 0x000fda0003f04070 */
[----:B0-----:R-:W-:Y:S05]  /*0a80*/  @P0 EXIT ;  /* 0x000000000000094d */ /* 0x001fea0003800000 */
[----:B------:R-:W-:Y:S01]  /*0a90*/  ULDC.64 UR4, c[0x0][0x650] ;  /* 0x0001940000047ab9 */ /* 0x000fe20000000a00 */
[----:B------:R-:W-:Y:S01]  /*0aa0*/  PRMT R0, RZ, 0x7610, R0 ;  /* 0x00007610ff007816 */ /* 0x000fe20000000000 */
[----:B------:R-:W-:Y:S01]  /*0ab0*/  IMAD.MOV.U32 R108, RZ, RZ, -0x1 ;  /* 0xffffffffff6c7424 */ /* 0x000fe200078e00ff */
[----:B------:R-:W-:Y:S01]  /*0ac0*/  ISETP.GE.U32.AND P0, PT, R16, UR4, PT ;  /* 0x0000000410007c0c */ /* 0x000fe2000bf06070 */
[----:B------:R-:W-:Y:S02]  /*0ad0*/  IMAD.MOV.U32 R109, RZ, RZ, -0x1 ;  /* 0xffffffffff6d7424 */ /* 0x000fe400078e00ff */
[----:B------:R-:W-:Y:S01]  /*0ae0*/  IMAD.MOV.U32 R104, RZ, RZ, -0x1 ;  /* 0xffffffffff687424 */ /* 0x000fe200078e00ff */
[----:B------:R-:W-:-:S13]  /*0af0*/  ISETP.GE.U32.AND.EX P0, PT, R17, UR5, PT, P0 ;  /* 0x0000000511007c0c */ /* 0x000fda000bf06100 */
[----:B------:R-:W-:Y:S05]  /*0b00*/  @P0 BRA `(.L_x_9) ;  /* 0x0000000400280947 */ /* 0x000fea0003800000 */
[----:B------:R-:W0:Y:S01]  /*0b10*/  LDC.64 R20, c[0x0][0x628] ;  /* 0x00018a00ff147b82 */ /* 0x000e220000000a00 */
[----:B------:R-:W-:Y:S02]  /*0b20*/  IMAD.MOV.U32 R8, RZ, RZ, R16 ;  /* 0x000000ffff087224 */ /* 0x000fe400078e0010 */
[----:B------:R-:W-:-:S05]  /*0b30*/  IMAD.MOV.U32 R9, RZ, RZ, R17 ;  /* 0x000000ffff097224 */ /* 0x000fca00078e0011 */
[----:B------:R-:W1:Y:S08]  /*0b40*/  LDC R0, c[0x0][0x630] ;  /* 0x00018c00ff007b82 */ /* 0x000e700000000800 */
[----:B------:R-:W2:Y:S01]  /*0b50*/  LDC.64 R26, c[0x0][0x620] ;  /* 0x00018800ff1a7b82 */ /* 0x000ea20000000a00 */
[----:B0-----:R-:W-:-:S04]  /*0b60*/  ISETP.NE.U32.AND P0, PT, R20, RZ, PT ;  /* 0x000000ff1400720c */ /* 0x001fc80003f05070 */
[----:B------:R-:W-:-:S13]  /*0b70*/  ISETP.NE.AND.EX P0, PT, R21, RZ, PT, P0 ;  /* 0x000000ff1500720c */ /* 0x000fda0003f05300 */
[----:B-12---:R-:W-:Y:S05]  /*0b80*/  @!P0 BRA `(.L_x_10) ;  /* 0x0000000000288947 */ /* 0x006fea0003800000 */
[----:B------:R-:W0:Y:S02]  /*0b90*/  LDC R13, c[0x0][0x634] ;  /* 0x00018d00ff0d7b82 */ /* 0x000e240000000800 */
[----:B0-----:R-:W-:-:S05]  /*0ba0*/  IADD3 R13, P0, R16, R13, RZ ;  /* 0x0000000d100d7210 */ /* 0x001fca0007f1e0ff */
[----:B------:R-:W-:-:S04]  /*0bb0*/  IMAD.X R15, RZ, RZ, R17, P0 ;  /* 0x000000ffff0f7224 */ /* 0x000fc800000e0611 */
[----:B------:R-:W-:-:S04]  /*0bc0*/  IMAD.WIDE.U32 R8, R15, R20, RZ ;  /* 0x000000140f087225 */ /* 0x000fc800078e00ff */
[----:B------:R-:W-:-:S04]  /*0bd0*/  IMAD.WIDE.U32 R10, P0, R13, R21, R8 ;  /* 0x000000150d0a7225 */ /* 0x000fc80007800008 */
[----:B------:R-:W-:-:S04]  /*0be0*/  IMAD.WIDE.U32 R8, R13, R20, RZ ;  /* 0x000000140d087225 */ /* 0x000fc800078e00ff */
[----:B------:R-:W-:Y:S01]  /*0bf0*/  IMAD.X R13, RZ, RZ, RZ, P0 ;  /* 0x000000ffff0d7224 */ /* 0x000fe200000e06ff */
[----:B------:R-:W-:Y:S01]  /*0c00*/  IADD3 RZ, P0, R9, R10, RZ ;  /* 0x0000000a09ff7210 */ /* 0x000fe20007f1e0ff */
[----:B------:R-:W-:-:S04]  /*0c10*/  IMAD.MOV.U32 R12, RZ, RZ, R11 ;  /* 0x000000ffff0c7224 */ /* 0x000fc800078e000b */
[----:B------:R-:W-:-:S08]  /*0c20*/  IMAD.WIDE.U32.X R8, R15, R21, R12, P0 ;  /* 0x000000150f087225 */ /* 0x000fd000000e040c */
.L_x_10:
[----:B------:R-:W0:Y:S01]  /*0c30*/  LDC.64 R20, c[0x0][0x640] ;  /* 0x00019000ff147b82 */ /* 0x000e220000000a00 */
[--C-:B------:R-:W-:Y:S01]  /*0c40*/  SHF.R.U64 R104, R8, R0, R9.reuse ;  /* 0x0000000008687219 */ /* 0x100fe20000001209 */
[----:B------:R-:W-:Y:S01]  /*0c50*/  IMAD R28, R7, R24, R4 ;  /* 0x00000018071c7224 */ /* 0x000fe200078e0204 */
[----:B------:R-:W-:Y:S01]  /*0c60*/  SHF.R.U32.HI R0, RZ, R0, R9 ;  /* 0x00000000ff007219 */ /* 0x000fe20000011609 */
[----:B------:R-:W-:Y:S01]  /*0c70*/  IMAD.MOV.U32 R25, RZ, RZ, 0x1 ;  /* 0x00000001ff197424 */ /* 0x000fe200078e00ff */
[----:B------:R-:W-:-:S03]  /*0c80*/  IADD3 R5, P0, RZ, -R104, RZ ;  /* 0x80000068ff057210 */ /* 0x000fc60007f1e0ff */
[----:B------:R-:W1:Y:S02]  /*0c90*/  LDC R6, c[0x0][0x618] ;  /* 0x00018600ff067b82 */ /* 0x000e640000000800 */
[----:B------:R-:W-:-:S04]  /*0ca0*/  IMAD.X R9, RZ, RZ, ~R0, P0 ;  /* 0x000000ffff097224 */ /* 0x000fc800000e0e00 */
[-C--:B------:R-:W-:Y:S02]  /*0cb0*/  IMAD R0, R9, R26.reuse, RZ ;  /* 0x0000001a09007224 */ /* 0x080fe400078e02ff */
[----:B------:R-:W2:Y:S01]  /*0cc0*/  LDC R11, c[0x0][0x608] ;  /* 0x00018200ff0b7b82 */ /* 0x000ea20000000800 */
[----:B------:R-:W-:-:S04]  /*0cd0*/  IMAD.WIDE.U32 R8, R5, R26, R16 ;  /* 0x0000001a05087225 */ /* 0x000fc800078e0010 */
[----:B------:R-:W-:-:S03]  /*0ce0*/  IMAD R5, R5, R27, R0 ;  /* 0x0000001b05057224 */ /* 0x000fc600078e0200 */
[----:B------:R-:W3:Y:S01]  /*0cf0*/  LDC R12, c[0x0][0x658] ;  /* 0x00019600ff0c7b82 */ /* 0x000ee20000000800 */
[----:B0-----:R-:W-:Y:S01]  /*0d00*/  ISETP.NE.U32.AND P0, PT, R20, RZ, PT ;  /* 0x000000ff1400720c */ /* 0x001fe20003f05070 */
[----:B------:R-:W-:Y:S02]  /*0d10*/  IMAD.IADD R5, R9, 0x1, R5 ;  /* 0x0000000109057824 */ /* 0x000fe400078e0205 */
[----:B------:R-:W-:Y:S01]  /*0d20*/  IMAD.MOV.U32 R9, RZ, RZ, -0x1 ;  /* 0xffffffffff097424 */ /* 0x000fe200078e00ff */
[----:B------:R-:W-:-:S03]  /*0d30*/  ISETP.NE.AND.EX P0, PT, R21, RZ, PT, P0 ;  /* 0x000000ff1500720c */ /* 0x000fc60003f05300 */
[----:B------:R-:W0:Y:S01]  /*0d40*/  LDC R15, c[0x0][0x600] ;  /* 0x00018000ff0f7b82 */ /* 0x000e220000000800 */
[-CC-:B-1----:R-:W-:Y:S02]  /*0d50*/  SHF.R.U64 R13, R8, R6.reuse, R5.reuse ;  /* 0x00000006080d7219 */ /* 0x182fe40000001205 */
[----:B------:R-:W-:-:S05]  /*0d60*/  SHF.R.U32.HI R0, RZ, R6, R5 ;  /* 0x00000006ff007219 */ /* 0x000fca0000011605 */
[----:B------:R-:W1:Y:S01]  /*0d70*/  LDC R14, c[0x0][0x648] ;  /* 0x00019200ff0e7b82 */ /* 0x000e620000000800 */
[-CC-:B--2---:R-:W-:Y:S02]  /*0d80*/  SHF.R.U64 R29, R13, R11.reuse, R0.reuse ;  /* 0x0000000b0d1d7219 */ /* 0x184fe40000001200 */
[----:B------:R-:W-:-:S05]  /*0d90*/  SHF.R.U32.HI R5, RZ, R11, R0 ;  /* 0x0000000bff057219 */ /* 0x000fca0000011600 */
[----:B------:R-:W2:Y:S01]  /*0da0*/  LDC R26, c[0x0][0x638] ;  /* 0x00018e00ff1a7b82 */ /* 0x000ea20000000800 */
[-CC-:B---3--:R-:W-:Y:S02]  /*0db0*/  SHF.R.U64 R24, R29, R12.reuse, R5.reuse ;  /* 0x0000000c1d187219 */ /* 0x188fe40000001205 */
[-C--:B------:R-:W-:Y:S02]  /*0dc0*/  SHF.L.U32 R0, R9, R12.reuse, RZ ;  /* 0x0000000c09007219 */ /* 0x080fe400000006ff */
[----:B------:R-:W-:Y:S01]  /*0dd0*/  SHF.R.U32.HI R5, RZ, R12, R5 ;  /* 0x0000000cff057219 */ /* 0x000fe20000011605 */
[----:B------:R-:W-:Y:S01]  /*0de0*/  IMAD.MOV.U32 R4, RZ, RZ, R24 ;  /* 0x000000ffff047224 */ /* 0x000fe200078e0018 */
[----:B------:R-:W-:Y:S01]  /*0df0*/  LOP3.LUT R10, RZ, R0, RZ, 0x33, !PT ;  /* 0x00000000ff0a7212 */ /* 0x000fe200078e33ff */
[----:B------:R-:W3:Y:S01]  /*0e00*/  LDC R27, c[0x0][0x610] ;  /* 0x00018400ff1b7b82 */ /* 0x000ee20000000800 */
[----:B------:R-:W-:Y:S05]  /*0e10*/  @!P0 BRA `(.L_x_11) ;  /* 0x0000000000288947 */ /* 0x000fea0003800000 */
[----:B------:R-:W4:Y:S02]  /*0e20*/  LDC R9, c[0x0][0x64c] ;  /* 0x00019300ff097b82 */ /* 0x000f240000000800 */
[----:B----4-:R-:W-:-:S05]  /*0e30*/  IADD3 R9, P0, R24, R9, RZ ;  /* 0x0000000918097210 */ /* 0x010fca0007f1e0ff */
        /* <DEDUP_REMOVED lines=8> */
.L_x_11:
[----:B-1----:R-:W-:Y:S01]  /*0ec0*/  SHF.R.U64 R4, R4, R14, R5 ;  /* 0x0000000e04047219 */ /* 0x002fe20000001205 */
[----:B0-----:R-:W-:Y:S01]  /*0ed0*/  VIADD R6, R15, 0xffffffff ;  /* 0xffffffff0f067836 */ /* 0x001fe20000000000 */
[----:B------:R-:W-:Y:S02]  /*0ee0*/  SHF.L.U32 R0, R25, R12, RZ ;  /* 0x0000000c19007219 */ /* 0x000fe400000006ff */
[----:B------:R-:W-:Y:S01]  /*0ef0*/  LOP3.LUT R5, R29, R10, RZ, 0xc0, !PT ;  /* 0x0000000a1d057212 */ /* 0x000fe200078ec0ff */
[----:B------:R-:W-:Y:S01]  /*0f00*/  IMAD.MOV R7, RZ, RZ, -R4 ;  /* 0x000000ffff077224 */ /* 0x000fe200078e0a04 */
[----:B------:R-:W-:Y:S02]  /*0f10*/  SEL R3, R3, R28, !P1 ;  /* 0x0000001c03037207 */ /* 0x000fe40004800000 */
[----:B------:R-:W-:Y:S01]  /*0f20*/  LOP3.LUT R6, R13, R6, RZ, 0xc0, !PT ;  /* 0x000000060d067212 */ /* 0x000fe200078ec0ff */
[----:B------:R-:W-:Y:S02]  /*0f30*/  IMAD R4, R0, R4, R5 ;  /* 0x0000000400047224 */ /* 0x000fe400078e0205 */
[----:B--2---:R-:W-:-:S02]  /*0f40*/  IMAD R0, R7, R26, R24 ;  /* 0x0000001a07007224 */ /* 0x004fc400078e0218 */
[----:B---3--:R-:W-:Y:S02]  /*0f50*/  IMAD R3, R4, R27, R3 ;  /* 0x0000001b04037224 */ /* 0x008fe400078e0203 */
[----:B------:R-:W-:Y:S02]  /*0f60*/  IMAD R108, R0, R15, R6 ;  /* 0x0000000f006c7224 */ /* 0x000fe400078e0206 */
[----:B------:R-:W-:-:S03]  /*0f70*/  IMAD.MOV.U32 R4, RZ, RZ, 0x1 ;  /* 0x00000001ff047424 */ /* 0x000fc600078e00ff */
[----:B------:R-:W-:Y:S02]  /*0f80*/  SEL R109, R108, R3, !P1 ;  /* 0x000000036c6d7207 */ /* 0x000fe40004800000 */
[----:B------:R-:W-:Y:S02]  /*0f90*/  PRMT R0, R4, 0x7610, R0 ;  /* 0x0000761004007816 */ /* 0x000fe40000000000 */
[----:B------:R-:W-:-:S07]  /*0fa0*/  SEL R108, R3, R108, !P1 ;  /* 0x0000006c036c7207 */ /* 0x000fce0004800000 */
.L_x_9:
[----:B------:R-:W-:-:S08]  /*0fb0*/  NOP ;  /* 0x0000000000007918 */ /* 0x000fd00000000000 */
[----:B------:R-:W0:Y:S02]  /*0fc0*/  USETMAXREG.TRY_ALLOC.CTAPOOL UP0, 0xe8 ;  /* 0x000000e8000079c8 */ /* 0x000e240008000600 */
[----:B0-----:R-:W-:-:S13]  /*0fd0*/  PLOP3.LUT P0, PT, PT, PT, UP0, 0x80, 0x0 ;  /* 0x000000000000781c */ /* 0x001fda0003f0f008 */
[----:B------:R-:W-:Y:S05]  /*0fe0*/  @!P0 BRA `(.L_x_9) ;  /* 0xfffffffc00f08947 */ /* 0x000fea000383ffff */
[----:B------:R-:W-:Y:S01]  /*0ff0*/  ULDC.64 UR4, c[0x0][0x598] ;  /* 0x0001660000047ab9 */ /* 0x000fe20000000a00 */
[----:B------:R-:W-:Y:S01]  /*1000*/  ULDC.64 UR36, c[0x0][0x208] ;  /* 0x0000820000247ab9 */ /* 0x000fe20000000a00 */
[----:B------:R-:W-:-:S04]  /*1010*/  ISETP.NE.U32.AND P0, PT, RZ, UR4, PT ;  /* 0x00000004ff007c0c */ /* 0x000fc8000bf05070 */
[----:B------:R-:W-:-:S13]  /*1020*/  ISETP.NE.AND.EX P0, PT, RZ, UR5, PT, P0 ;  /* 0x00000005ff007c0c */ /* 0x000fda000bf05300 */
[----:B------:R-:W-:Y:S05]  /*1030*/  @!P0 BRA `(.L_x_12) ;  /* 0x00000000001c8947 */ /* 0x000fea0003800000 */
[----:B------:R-:W0:Y:S02]  /*1040*/  LDC.64 R4, c[0x0][0x598] ;  /* 0x00016600ff047b82 */ /* 0x000e240000000a00 */
[----:B0-----:R-:W2:Y:S02]  /*1050*/  LDG.E.64 R4, desc[UR36][R4.64] ;  /* 0x0000002404047981 */ /* 0x001ea4000c1e1b00 */
[----:B--2---:R-:W-:-:S04]  /*1060*/  ISETP.NE.U32.AND P0, PT, R4, RZ, PT ;  /* 0x000000ff0400720c */ /* 0x004fc80003f05070 */
[----:B------:R-:W-:-:S13]  /*1070*/  ISETP.NE.AND.EX P0, PT, R5, RZ, PT, P0 ;  /* 0x000000ff0500720c */ /* 0x000fda0003f05300 */
[----:B------:R-:W-:Y:S05]  /*1080*/  @!P0 BRA `(.L_x_12) ;  /* 0x0000000000088947 */ /* 0x000fea0003800000 */
[----:B------:R0:W5:Y:S01]  /*1090*/  LD.E R105, desc[UR36][R4.64] ;  /* 0x0000002404697980 */ /* 0x000162000c101900 */
[----:B------:R-:W-:Y:S05]  /*10a0*/  BRA `(.L_x_13) ;  /* 0x0000000000247947 */ /* 0x000fea0003800000 */
.L_x_12:
[----:B------:R-:W-:Y:S02]  /*10b0*/  ULDC.64 UR4, c[0x0][0x588] ;  /* 0x0001620000047ab9 */ /* 0x000fe40000000a00 */
[----:B------:R-:W-:-:S04]  /*10c0*/  ISETP.NE.U32.AND P0, PT, RZ, UR4, PT ;  /* 0x00000004ff007c0c */ /* 0x000fc8000bf05070 */
[----:B------:R-:W-:-:S13]  /*10d0*/  ISETP.NE.AND.EX P0, PT, RZ, UR5, PT, P0 ;  /* 0x00000005ff007c0c */ /* 0x000fda000bf05300 */
[----:B------:R-:W-:Y:S05]  /*10e0*/  @!P0 BRA `(.L_x_14) ;  /* 0x00000000000c8947 */ /* 0x000fea0003800000 */
[----:B------:R-:W0:Y:S02]  /*10f0*/  LDC.64 R4, c[0x0][0x588] ;  /* 0x00016200ff047b82 */ /* 0x000e240000000a00 */
[----:B0-----:R1:W5:Y:S01]  /*1100*/  LDG.E R105, desc[UR36][R4.64] ;  /* 0x0000002404697981 */ /* 0x001362000c1e1900 */
[----:B------:R-:W-:Y:S05]  /*1110*/  BRA `(.L_x_13) ;  /* 0x0000000000087947 */ /* 0x000fea0003800000 */
.L_x_14:
[----:B------:R-:W-:Y:S02]  /*1120*/  ULDC UR4, c[0x0][0x580] ;  /* 0x0001600000047ab9 */ /* 0x000fe40000000800 */
[----:B------:R-:W-:-:S07]  /*1130*/  IMAD.U32 R105, RZ, RZ, UR4 ;  /* 0x00000004ff697e24 */ /* 0x000fce000f8e00ff */
.L_x_13:
[----:B------:R-:W-:Y:S02]  /*1140*/  ULDC.64 UR4, c[0x0][0x5a0] ;  /* 0x0001680000047ab9 */ /* 0x000fe40000000a00 */
[----:B------:R-:W-:-:S04]  /*1150*/  ISETP.NE.U32.AND P0, PT, RZ, UR4, PT ;  /* 0x00000004ff007c0c */ /* 0x000fc8000bf05070 */
[----:B------:R-:W-:-:S13]  /*1160*/  ISETP.NE.AND.EX P0, PT, RZ, UR5, PT, P0 ;  /* 0x00000005ff007c0c */ /* 0x000fda000bf05300 */
[----:B------:R-:W-:Y:S05]  /*1170*/  @!P0 BRA `(.L_x_15) ;  /* 0x00000000001c8947 */ /* 0x000fea0003800000 */
[----:B01----:R-:W0:Y:S02]  /*1180*/  LDC.64 R4, c[0x0][0x5a0] ;  /* 0x00016800ff047b82 */ /* 0x003e240000000a00 */
[----:B0-----:R-:W2:Y:S02]  /*1190*/  LDG.E.64 R4, desc[UR36][R4.64] ;  /* 0x0000002404047981 */ /* 0x001ea4000c1e1b00 */
[----:B--2---:R-:W-:-:S04]  /*11a0*/  ISETP.NE.U32.AND P0, PT, R4, RZ, PT ;  /* 0x000000ff0400720c */ /* 0x004fc80003f05070 */
[----:B------:R-:W-:-:S13]  /*11b0*/  ISETP.NE.AND.EX P0, PT, R5, RZ, PT, P0 ;  /* 0x000000ff0500720c */ /* 0x000fda0003f05300 */
[----:B------:R-:W-:Y:S05]  /*11c0*/  @!P0 BRA `(.L_x_15) ;  /* 0x0000000000088947 */ /* 0x000fea0003800000 */
[----:B------:R0:W5:Y:S01]  /*11d0*/  LD.E R106, desc[UR36][R4.64] ;  /* 0x00000024046a7980 */ /* 0x000162000c101900 */
[----:B------:R-:W-:Y:S05]  /*11e0*/  BRA `(.L_x_16) ;  /* 0x0000000000247947 */ /* 0x000fea0003800000 */
.L_x_15:
[----:B------:R-:W-:Y:S02]  /*11f0*/  ULDC.64 UR4, c[0x0][0x590] ;  /* 0x0001640000047ab9 */ /* 0x000fe40000000a00 */
[----:B------:R-:W-:-:S04]  /*1200*/  ISETP.NE.U32.AND P0, PT, RZ, UR4, PT ;  /* 0x00000004ff007c0c */ /* 0x000fc8000bf05070 */
[----:B------:R-:W-:-:S13]  /*1210*/  ISETP.NE.AND.EX P0, PT, RZ, UR5, PT, P0 ;  /* 0x00000005ff007c0c */ /* 0x000fda000bf05300 */
[----:B------:R-:W-:Y:S05]  /*1220*/  @!P0 BRA `(.L_x_17) ;  /* 0x00000000000c8947 */ /* 0x000fea0003800000 */
[----:B------:R-:W2:Y:S02]  /*1230*/  LDC.64 R106, c[0x0][0x590] ;  /* 0x00016400ff6a7b82 */ /* 0x000ea40000000a00 */
[----:B--2---:R2:W5:Y:S01]  /*1240*/  LDG.E R106, desc[UR36][R106.64] ;  /* 0x000000246a6a7981 */ /* 0x004562000c1e1900 */
[----:B------:R-:W-:Y:S05]  /*1250*/  BRA `(.L_x_16) ;  /* 0x0000000000087947 */ /* 0x000fea0003800000 */
.L_x_17:
[----:B------:R-:W-:Y:S02]  /*1260*/  ULDC UR4, c[0x0][0x584] ;  /* 0x0001610000047ab9 */ /* 0x000fe40000000800 */
[----:B------:R-:W-:-:S07]  /*1270*/  IMAD.U32 R106, RZ, RZ, UR4 ;  /* 0x00000004ff6a7e24 */ /* 0x000fce000f8e00ff */
.L_x_16:
[----:B------:R-:W-:-:S13]  /*1280*/  LOP3.LUT P0, RZ, R0, 0xff, RZ, 0xc0, !PT ;  /* 0x000000ff00ff7812 */ /* 0x000fda000780c0ff */
[----:B------:R-:W-:Y:S05]  /*1290*/  @!P0 EXIT ;  /* 0x000000000000894d */ /* 0x000fea0003800000 */
[----:B------:R-:W-:Y:S01]  /*12a0*/  ULDC UR4, c[0x0][0x28c] ;  /* 0x0000a30000047ab9 */ /* 0x000fe20000000800 */
[----:B------:R-:W-:Y:S01]  /*12b0*/  UMOV UR38, URZ ;  /* 0x0000003f00267c82 */ /* 0x000fe20008000000 */
[----:B------:R-:W-:Y:S01]  /*12c0*/  UIADD3 UR4, UR4, 0x3f, URZ ;  /* 0x0000003f04047890 */ /* 0x000fe2000fffe03f */
[----:B------:R-:W-:-:S03]  /*12d0*/  UMOV UR39, URZ ;  /* 0x0000003f00277c82 */ /* 0x000fc60008000000 */
[----:B------:R-:W-:-:S04]  /*12e0*/  USHF.R.S32.HI UR5, URZ, 0x1f, UR4 ;  /* 0x0000001f3f057899 */ /* 0x000fc80008011404 */
[----:B------:R-:W-:-:S04]  /*12f0*/  ULEA.HI UR5, UR5, UR4, URZ, 0x6 ;  /* 0x0000000405057291 */ /* 0x000fc8000f8f303f */
[----:B------:R-:W-:-:S12]  /*1300*/  USHF.R.S32.HI UR40, URZ, 0x6, UR5 ;  /* 0x000000063f287899 */ /* 0x000fd80008011405 */
.L_x_201:
[----:B------:R-:W-:Y:S01]  /*1310*/  LOP3.LUT R0, R18, 0x80, RZ, 0xc0, !PT ;  /* 0x0000008012007812 */ /* 0x000fe200078ec0ff */
[----:B------:R-:W3:Y:S01]  /*1320*/  S2UR UR7, SR_CgaCtaId ;  /* 0x00000000000779c3 */ /* 0x000ee20000008800 */
[----:B------:R-:W-:Y:S02]  /*1330*/  UMOV UR6, 0x400 ;  /* 0x0000040000067882 */ /* 0x000fe40000000000 */
[----:B------:R-:W-:-:S06]  /*1340*/  SHF.R.U32.HI R0, RZ, 0x7, R0 ;  /* 0x00000007ff007819 */ /* 0x000fcc0000011600 */
[----:B----4-:R-:W4:Y:S01]  /*1350*/  SHFL.IDX PT, R0, R0, RZ, 0x1f ;  /* 0x00001fff00007589 */ /* 0x010f2200000e0000 */
[----:B---3--:R-:W-:Y:S01]  /*1360*/  ULEA UR6, UR7, UR6, 0x18 ;  /* 0x0000000607067291 */ /* 0x008fe2000f8ec03f */
[----:B----4-:R-:W-:-:S13]  /*1370*/  R2UR UR4, R0 ;  /* 0x00000000000472ca */ /* 0x010fda00000e0000 */
[----:B------:R-:W-:-:S04]  /*1380*/  ULEA.HI UR5, UR4, UR4, URZ, 0x1 ;  /* 0x0000000404057291 */ /* 0x000fc8000f8f083f */
[----:B------:R-:W-:-:S04]  /*1390*/  ULOP3.LUT UR5, UR5, 0xffffe, URZ, 0xc0, !UPT ;  /* 0x000ffffe05057892 */ /* 0x000fc8000f8ec03f */
[----:B------:R-:W-:-:S03]  /*13a0*/  UIADD3 UR5, UR4, -UR5, URZ ;  /* 0x8000000504057290 */ /* 0x000fc6000fffe03f */
[----:B------:R-:W-:Y:S01]  /*13b0*/  ULDC UR4, c[0x0][0x28c] ;  /* 0x0000a30000047ab9 */ /* 0x000fe20000000800 */
[----:B------:R-:W-:Y:S01]  /*13c0*/  ULEA UR5, UR5, UR6, 0xc ;  /* 0x0000000605057291 */ /* 0x000fe2000f8e603f */
[----:B------:R-:W-:-:S03]  /*13d0*/  ISETP.LT.AND P0, PT, RZ, UR4, PT ;  /* 0x00000004ff007c0c */ /* 0x000fc6000bf01270 */
[----:B------:R-:W-:-:S04]  /*13e0*/  UIADD3 UR5, UR5, 0x180, URZ ;  /* 0x0000018005057890 */ /* 0x000fc8000fffe03f */
[----:B------:R-:W-:-:S04]  /*13f0*/  USHF.R.U32.HI UR5, URZ, 0x4, UR5 ;  /* 0x000000043f057899 */ /* 0x000fc80008011605 */
[----:B------:R-:W-:Y:S02]  /*1400*/  ULOP3.LUT UR41, UR5, 0x3fff, URZ, 0xc0, !UPT ;  /* 0x00003fff05297892 */ /* 0x000fe4000f8ec03f */
[----:B01----:R-:W-:Y:S10]  /*1410*/  @P0 BRA `(.L_x_18) ;  /* 0x0000000000400947 */ /* 0x003ff40003800000 */
[----:B------:R-:W-:Y:S01]  /*1420*/  MOV R0, 0x0 ;  /* 0x0000000000007802 */ /* 0x000fe20000000f00 */
[----:B------:R-:W-:Y:S01]  /*1430*/  ULDC.64 UR4, c[0x4][0x68] ;  /* 0x01001a0000047ab9 */ /* 0x000fe20000000a00 */
[----:B------:R-:W-:Y:S01]  /*1440*/  ULDC.64 UR6, c[0x4][0x8] ;  /* 0x0100020000067ab9 */ /* 0x000fe20000000a00 */
[----:B01----:R-:W-:Y:S01]  /*1450*/  IMAD.U32 R4, RZ, RZ, UR4 ;  /* 0x00000004ff047e24 */ /* 0x003fe2000f8e00ff */
[----:B------:R0:W1:Y:S01]  /*1460*/  LDC.64 R14, c[0x4][R0] ;  /* 0x01000000000e7b82 */ /* 0x0000620000000a00 */
[----:B------:R-:W-:Y:S01]  /*1470*/  IMAD.U32 R5, RZ, RZ, UR5 ;  /* 0x00000005ff057e24 */ /* 0x000fe2000f8e00ff */
[----:B------:R-:W-:Y:S01]  /*1480*/  ULDC.64 UR4, c[0x4][0x70] ;  /* 0x01001c0000047ab9 */ /* 0x000fe20000000a00 */
[----:B------:R-:W-:Y:S02]  /*1490*/  IMAD.U32 R10, RZ, RZ, UR6 ;  /* 0x00000006ff0a7e24 */ /* 0x000fe4000f8e00ff */
[----:B------:R-:W-:Y:S02]  /*14a0*/  IMAD.U32 R6, RZ, RZ, UR4 ;  /* 0x00000004ff067e24 */ /* 0x000fe4000f8e00ff */
[----:B------:R-:W-:-:S02]  /*14b0*/  IMAD.U32 R7, RZ, RZ, UR5 ;  /* 0x00000005ff077e24 */ /* 0x000fc4000f8e00ff */
[----:B------:R-:W-:Y:S02]  /*14c0*/  IMAD.U32 R11, RZ, RZ, UR7 ;  /* 0x00000007ff0b7e24 */ /* 0x000fe4000f8e00ff */
[----:B------:R-:W-:Y:S02]  /*14d0*/  IMAD.MOV.U32 R8, RZ, RZ, 0x1e1 ;  /* 0x000001e1ff087424 */ /* 0x000fe400078e00ff */
[----:B------:R-:W-:Y:S02]  /*14e0*/  IMAD.MOV.U32 R12, RZ, RZ, 0x1 ;  /* 0x00000001ff0c7424 */ /* 0x000fe400078e00ff */
[----:B0-----:R-:W-:-:S07]  /*14f0*/  IMAD.MOV.U32 R13, RZ, RZ, RZ ;  /* 0x000000ffff0d7224 */ /* 0x001fce00078e00ff */
[----:B------:R-:W-:-:S07]  /*1500*/  LEPC R20, `(.L_x_18) ;  /* 0x000000001014794e */ /* 0x000fce0000000000 */
[----:B-12--5:R-:W-:Y:S05]  /*1510*/  CALL.ABS.NOINC R14 ;  /* 0x000000000e007343 */ /* 0x026fea0003c00000 */
.L_x_18:
[----:B------:R-:W-:-:S04]  /*1520*/  LOP3.LUT R0, R19, 0x1, RZ, 0xfc, !PT ;  /* 0x0000000113007812 */ /* 0x000fc800078efcff */
[----:B------:R-:W-:-:S13]  /*1530*/  ISETP.NE.AND P0, PT, R0, 0x3, PT ;  /* 0x000000030000780c */ /* 0x000fda0003f05270 */
[----:B------:R-:W-:Y:S05]  /*1540*/  @!P0 BRA `(.L_x_19) ;  /* 0x0000000000048947 */ /* 0x000fea0003800000 */
[----:B------:R-:W-:Y:S01]  /*1550*/  BPT.TRAP 0x1 ;  /* 0x000000040000795c */ /* 0x000fe20000300000 */
.L_x_19:
[----:B------:R-:W3:Y:S01]  /*1560*/  S2UR UR5, SR_CgaCtaId ;  /* 0x00000000000579c3 */ /* 0x000ee20000008800 */
[----:B------:R-:W-:Y:S01]  /*1570*/  UMOV UR4, 0x400 ;  /* 0x0000040000047882 */ /* 0x000fe20000000000 */
[----:B------:R-:W-:Y:S02]  /*1580*/  IMAD.U32 R0, RZ, RZ, UR38 ;  /* 0x00000026ff007e24 */ /* 0x000fe4000f8e00ff */
[----:B------:R-:W-:-:S03]  /*1590*/  IMAD.U32 R3, RZ, RZ, UR39 ;  /* 0x00000027ff037e24 */ /* 0x000fc6000f8e00ff */
[----:B------:R-:W-:Y:S01]  /*15a0*/  SHF.L.U32 R0, R0, 0x1f, RZ ;  /* 0x0000001f00007819 */ /* 0x000fe200000006ff */
[----:B---3--:R-:W-:-:S06]  /*15b0*/  ULEA UR4, UR5, UR4, 0x18 ;  /* 0x0000000405047291 */ /* 0x008fcc000f8ec03f */
[----:B------:R-:W-:-:S04]  /*15c0*/  IMAD.U32 R6, RZ, RZ, UR4 ;  /* 0x00000004ff067e24 */ /* 0x000fc8000f8e00ff */
[----:B------:R-:W-:-:S04]  /*15d0*/  IMAD R3, R3, 0x8, R6 ;  /* 0x0000000803037824 */ /* 0x000fc800078e0206 */
[----:B------:R3:W4:Y:S01]  /*15e0*/  SYNCS.PHASECHK.TRANS64.TRYWAIT P1, [R3+URZ], R0 ;  /* 0x00000000030075a7 */ /* 0x000722000802017f */
[----:B------:R-:W-:Y:S05]  /*15f0*/  @!P0 BRA `(.L_x_20) ;  /* 0x0000000000048947 */ /* 0x000fea0003800000 */
[----:B------:R-:W-:Y:S01]  /*1600*/  BPT.TRAP 0x1 ;  /* 0x000000040000795c */ /* 0x000fe20000300000 */
.L_x_20:
[----:B----4-:R-:W-:Y:S05]  /*1610*/  @P1 BRA `(.L_x_21) ;  /* 0x0000000000081947 */ /* 0x010fea0003800000 */
[----:B------:R-:W4:Y:S02]  /*1620*/  SYNCS.PHASECHK.TRANS64.TRYWAIT P1, [R3+URZ], R0 ;  /* 0x00000000030075a7 */ /* 0x000f24000802017f */
[----:B----4-:R-:W-:Y:S05]  /*1630*/  @!P1 BRA `(.L_x_22) ;  /* 0x0000007000fc9947 */ /* 0x010fea0003800000 */
.L_x_21:
[----:B------:R-:W-:-:S04]  /*1640*/  UISETP.LT.AND UP0, UPT, UR40, 0x1, UPT ;  /* 0x000000012800788c */ /* 0x000fc8000bf01270 */
[----:B------:R-:W-:-:S06]  /*1650*/  USEL UR4, UR40, 0x1, UP0 ;  /* 0x0000000128047887 */ /* 0x000fcc0008000000 */
[----:B---34-:R-:W-:Y:S01]  /*1660*/  IMAD.U32 R0, RZ, RZ, UR4 ;  /* 0x00000004ff007e24 */ /* 0x018fe2000f8e00ff */
[----:B------:R-:W-:Y:S05]  /*1670*/  WARPSYNC.ALL ;  /* 0x0000000000007948 */ /* 0x000fea0003800000 */
[----:B------:R-:W-:-:S04]  /*1680*/  IADD3 R0, -R0, UR40, RZ ;  /* 0x0000002800007c10 */ /* 0x000fc8000fffe1ff */
[----:B------:R-:W-:Y:S02]  /*1690*/  ISETP.GE.AND P1, PT, R0, 0x1, PT ;  /* 0x000000010000780c */ /* 0x000fe40003f26270 */
[----:B------:R-:W-:Y:S01]  /*16a0*/  R2UR UR4, R6 ;  /* 0x00000000060472ca */ /* 0x000fe200000e0000 */
[----:B------:R-:W-:Y:S01]  /*16b0*/  WARPGROUP.ARRIVE ;  /* 0x00000000000079c5 */ /* 0x000fe20000000000 */
[----:B------:R-:W-:Y:S01]  /*16c0*/  UMOV UR9, 0x80000020 ;  /* 0x8000002000097882 */ /* 0x000fe20000000000 */
[----:B------:R-:W-:Y:S01]  /*16d0*/  UMOV UR11, 0x80000020 ;  /* 0x80000020000b7882 */ /* 0x000fe20000000000 */
[----:B------:R-:W-:Y:S01]  /*16e0*/  UMOV UR13, UR9 ;  /* 0x00000009000d7c82 */ /* 0x000fe20008000000 */
[----:B------:R-:W-:-:S08]  /*16f0*/  UMOV UR15, 0x80000020 ;  /* 0x80000020000f7882 */ /* 0x000fd00000000000 */
[----:B------:R-:W-:-:S04]  /*1700*/  UIADD3 UR4, UR4, 0x18180, URZ ;  /* 0x0001818004047890 */ /* 0x000fc8000fffe03f */
[----:B------:R-:W-:Y:S02]  /*1710*/  USHF.R.U32.HI UR5, URZ, 0x4, UR4 ;  /* 0x000000043f057899 */ /* 0x000fe40008011604 */
[----:B------:R-:W-:Y:S02]  /*1720*/  ULOP3.LUT UR4, UR41, 0x10000, URZ, 0xfc, !UPT ;  /* 0x0001000029047892 */ /* 0x000fe4000f8efc3f */
[----:B------:R-:W-:Y:S02]  /*1730*/  ULOP3.LUT UR5, UR5, 0x3fff, URZ, 0xc0, !UPT ;  /* 0x00003fff05057892 */ /* 0x000fe4000f8ec03f */
[----:B------:R-:W-:Y:S02]  /*1740*/  ULEA UR6, UR39, UR4, 0x9 ;  /* 0x0000000427067291 */ /* 0x000fe4000f8e483f */
[----:B------:R-:W-:-:S04]  /*1750*/  ULOP3.LUT UR5, UR5, 0x10000, URZ, 0xfc, !UPT ;  /* 0x0001000005057892 */ /* 0x000fc8000f8efc3f */
[----:B------:R-:W-:Y:S01]  /*1760*/  UIMAD UR7, UR39, 0x280, UR5 ;  /* 0x00000280270778a4 */ /* 0x000fe2000f8e0205 */
[----:B------:R-:W-:-:S03]  /*1770*/  UMOV UR8, UR6 ;  /* 0x0000000600087c82 */ /* 0x000fc60008000000 */
[----:B------:R-:W-:Y:S02]  /*1780*/  UIADD3 UR14, UR7, 0x80, URZ ;  /* 0x00000080070e7890 */ /* 0x000fe4000fffe03f */
[----:B------:R-:W-:Y:S02]  /*1790*/  UIADD3 UR16, UR7, 0x100, URZ ;  /* 0x0000010007107890 */ /* 0x000fe4000fffe03f */
[----:B------:R-:W-:Y:S01]  /*17a0*/  UMOV UR10, UR7 ;  /* 0x00000007000a7c82 */ /* 0x000fe20008000000 */
[----:B------:R-:W-:Y:S01]  /*17b0*/  UMOV UR12, UR8 ;  /* 0x00000008000c7c82 */ /* 0x000fe20008000000 */
[----:B------:R-:W-:Y:S01]  /*17c0*/  IGMMA.64x32x32.S8.S8 R88, gdesc[UR8], RZ, !UPT, gsb0 ;  /* 0x01200000085879f1 */ /* 0x000fe2000c0410ff */
[----:B------:R-:W-:Y:S01]  /*17d0*/  UMOV UR10, UR14 ;  /* 0x0000000e000a7c82 */ /* 0x000fe20008000000 */
[----:B------:R-:W-:Y:S01]  /*17e0*/  UMOV UR11, 0x80000020 ;  /* 0x80000020000b7882 */ /* 0x000fe20000000000 */
[----:B------:R-:W-:Y:S01]  /*17f0*/  UMOV UR14, UR16 ;  /* 0x00000010000e7c82 */ /* 0x000fe20008000000 */
[----:B------:R-:W-:-:S02]  /*1800*/  UIADD3 UR17, UR7, 0x180, URZ ;  /* 0x0000018007117890 */ /* 0x000fc4000fffe03f */
[----:B------:R-:W-:Y:S02]  /*1810*/  UIADD3 UR18, UR7, 0x200, URZ ;  /* 0x0000020007127890 */ /* 0x000fe4000fffe03f */
[----:B------:R-:W-:Y:S01]  /*1820*/  UIADD3 UR16, UR7, 0x182, URZ ;  /* 0x0000018207107890 */ /* 0x000fe2000fffe03f */
[----:B------:R-:W-:Y:S02]  /*1830*/  WARPGROUP.DEPBAR.LE gsb0, 0x0 ;  /* 0x00008000000079c5 */ /* 0x000fe40000010000 */
[----:B------:R-:W-:-:S06]  /*1840*/  WARPGROUP.ARRIVE ;  /* 0x00000000000079c5 */ /* 0x000fcc0000000000 */
[----:B------:R-:W-:Y:S01]  /*1850*/  IGMMA.64x32x32.S8.S8 R72, gdesc[UR8], RZ, !UPT, gsb0 ;  /* 0x01200000084879f1 */ /* 0x000fe2000c0410ff */
[----:B------:R-:W-:Y:S01]  /*1860*/  UMOV UR10, UR17 ;  /* 0x00000011000a7c82 */ /* 0x000fe20008000000 */
[----:B------:R-:W-:Y:S01]  /*1870*/  UMOV UR11, 0x80000020 ;  /* 0x80000020000b7882 */ /* 0x000fe20000000000 */
[----:B------:R-:W-:Y:S02]  /*1880*/  WARPGROUP.DEPBAR.LE gsb0, 0x0 ;  /* 0x00008000000079c5 */ /* 0x000fe40000010000 */
[----:B------:R-:W-:-:S06]  /*1890*/  WARPGROUP.ARRIVE ;  /* 0x00000000000079c5 */ /* 0x000fcc0000000000 */
[----:B------:R-:W-:Y:S01]  /*18a0*/  IGMMA.64x32x32.S8.S8 R56, gdesc[UR12], RZ, !UPT, gsb0 ;  /* 0x012000000c3879f1 */ /* 0x000fe2000c0410ff */
[----:B------:R-:W-:Y:S01]  /*18b0*/  UIADD3 UR14, UR7, 0x102, URZ ;  /* 0x00000102070e7890 */ /* 0x000fe2000fffe03f */
[----:B------:R-:W-:Y:S01]  /*18c0*/  UMOV UR15, 0x80000020 ;  /* 0x80000020000f7882 */ /* 0x000fe20000000000 */
        /* <DEDUP_REMOVED lines=8> */
[----:B------:R-:W-:Y:S02]  /*1950*/  UIADD3 UR8, UR6, 0x2, URZ ;  /* 0x0000000206087890 */ /* 0x000fe4000fffe03f */
[----:B------:R-:W-:Y:S01]  /*1960*/  UIADD3 UR10, UR7, 0x2, URZ ;  /* 0x00000002070a7890 */ /* 0x000fe2000fffe03f */
[----:B------:R-:W-:Y:S01]  /*1970*/  UMOV UR9, 0x80000020 ;  /* 0x8000002000097882 */ /* 0x000fe20000000000 */
[----:B------:R-:W-:Y:S01]  /*1980*/  UMOV UR11, 0x80000020 ;  /* 0x80000020000b7882 */ /* 0x000fe20000000000 */
[----:B------:R-:W-:Y:S02]  /*1990*/  UIADD3 UR6, UR7, 0x82, URZ ;  /* 0x0000008207067890 */ /* 0x000fe4000fffe03f */
[----:B------:R-:W-:Y:S01]  /*19a0*/  UMOV UR12, UR8 ;  /* 0x00000008000c7c82 */ /* 0x000fe20008000000 */
[----:B------:R-:W-:Y:S01]  /*19b0*/  UMOV UR13, UR9 ;  /* 0x00000009000d7c82 */ /* 0x000fe20008000000 */
[----:B------:R-:W-:Y:S01]  /*19c0*/  UIADD3 UR7, UR7, 0x202, URZ ;  /* 0x0000020207077890 */ /* 0x000fe2000fffe03f */
[----:B------:R-:W-:-:S02]  /*19d0*/  WARPGROUP.DEPBAR.LE gsb0, 0x0 ;  /* 0x00008000000079c5 */ /* 0x000fc40000010000 */
[----:B------:R-:W-:-:S06]  /*19e0*/  WARPGROUP.ARRIVE ;  /* 0x00000000000079c5 */ /* 0x000fcc0000000000 */
[----:B------:R-:W-:Y:S01]  /*19f0*/  IGMMA.64x32x32.S8.S8 R88, gdesc[UR8], R88, gsb0 ;  /* 0x01200000085879f1 */ /* 0x000fe20008041058 */
[----:B------:R-:W-:Y:S01]  /*1a00*/  UMOV UR10, UR6 ;  /* 0x00000006000a7c82 */ /* 0x000fe20008000000 */
[----:B------:R-:W-:Y:S01]  /*1a10*/  UMOV UR11, 0x80000020 ;  /* 0x80000020000b7882 */ /* 0x000fe20000000000 */
[----:B------:R-:W-:Y:S02]  /*1a20*/  WARPGROUP.DEPBAR.LE gsb0, 0x0 ;  /* 0x00008000000079c5 */ /* 0x000fe40000010000 */
[----:B------:R-:W-:-:S06]  /*1a30*/  WARPGROUP.ARRIVE ;  /* 0x00000000000079c5 */ /* 0x000fcc0000000000 */
[----:B------:R-:W-:Y:S01]  /*1a40*/  IGMMA.64x32x32.S8.S8 R72, gdesc[UR8], R72, gsb0 ;  /* 0x01200000084879f1 */ /* 0x000fe20008041048 */
[----:B------:R-:W-:Y:S01]  /*1a50*/  UMOV UR10, UR16 ;  /* 0x00000010000a7c82 */ /* 0x000fe20008000000 */
[----:B------:R-:W-:Y:S01]  /*1a60*/  UMOV UR11, 0x80000020 ;  /* 0x80000020000b7882 */ /* 0x000fe20000000000 */
[----:B------:R-:W-:Y:S02]  /*1a70*/  WARPGROUP.DEPBAR.LE gsb0, 0x0 ;  /* 0x00008000000079c5 */ /* 0x000fe40000010000 */
[----:B------:R-:W-:-:S06]  /*1a80*/  WARPGROUP.ARRIVE ;  /* 0x00000000000079c5 */ /* 0x000fcc0000000000 */
[----:B------:R-:W-:Y:S03]  /*1a90*/  IGMMA.64x32x32.S8.S8 R56, gdesc[UR12], R56, gsb0 ;  /* 0x012000000c3879f1 */ /* 0x000fe60008041038 */
        /* <DEDUP_REMOVED lines=9> */
[----:B------:R-:W-:Y:S05]  /*1b30*/  @!P1 BRA `(.L_x_23) ;  /* 0x0000000400ac9947 */ /* 0x000fea0003800000 */
[----:B------:R-:W-:Y:S02]  /*1b40*/  UIADD3 UR6, UR39, 0x1, URZ ;  /* 0x0000000127067890 */ /* 0x000fe4000fffe03f */
[----:B------:R-:W-:Y:S02]  /*1b50*/  IMAD.U32 R3, RZ, RZ, UR39 ;  /* 0x00000027ff037e24 */ /* 0x000fe4000f8e00ff */
[----:B------:R-:W-:-:S04]  /*1b60*/  UISETP.NE.AND UP0, UPT, UR6, 0xc, UPT ;  /* 0x0000000c0600788c */ /* 0x000fc8000bf05270 */
[----:B------:R-:W-:Y:S02]  /*1b70*/  USEL UR7, URZ, 0x1, UP0 ;  /* 0x000000013f077887 */ /* 0x000fe40008000000 */
[----:B------:R-:W-:Y:S02]  /*1b80*/  USEL UR6, UR6, URZ, UP0 ;  /* 0x0000003f06067287 */ /* 0x000fe40008000000 */
[----:B------:R-:W-:-:S06]  /*1b90*/  ULOP3.LUT UR7, UR38, UR7, URZ, 0x3c, !UPT ;  /* 0x0000000726077292 */ /* 0x000fcc000f8e3c3f */
[----:B------:R-:W-:-:S07]  /*1ba0*/  IMAD.U32 R7, RZ, RZ, UR7 ;  /* 0x00000007ff077e24 */ /* 0x000fce000f8e00ff */
.L_x_30:
[----:B------:R-:W-:Y:S05]  /*1bb0*/  @!P0 BRA `(.L_x_24) ;  /* 0x0000000000048947 */ /* 0x000fea0003800000 */
[----:B------:R-:W-:Y:S01]  /*1bc0*/  BPT.TRAP 0x1 ;  /* 0x000000040000795c */ /* 0x000fe20000300000 */
.L_x_24:
[----:B------:R-:W3:Y:S01]  /*1bd0*/  S2UR UR8, SR_CgaCtaId ;  /* 0x00000000000879c3 */ /* 0x000ee20000008800 */
[----:B------:R-:W-:Y:S01]  /*1be0*/  UMOV UR7, 0x400 ;  /* 0x0000040000077882 */ /* 0x000fe20000000000 */
[----:B01----:R-:W-:Y:S01]  /*1bf0*/  IMAD.U32 R5, RZ, RZ, UR6 ;  /* 0x00000006ff057e24 */ /* 0x003fe2000f8e00ff */
[----:B------:R-:W-:Y:S01]  /*1c00*/  SHF.L.U32 R4, R7, 0x1f, RZ ;  /* 0x0000001f07047819 */ /* 0x000fe200000006ff */
[----:B---3--:R-:W-:-:S06]  /*1c10*/  ULEA UR7, UR8, UR7, 0x18 ;  /* 0x0000000708077291 */ /* 0x008fcc000f8ec03f */
[----:B------:R-:W-:-:S04]  /*1c20*/  IMAD.U32 R6, RZ, RZ, UR7 ;  /* 0x00000007ff067e24 */ /* 0x000fc8000f8e00ff */
[----:B------:R-:W-:-:S04]  /*1c30*/  IMAD R5, R5, 0x8, R6 ;  /* 0x0000000805057824 */ /* 0x000fc800078e0206 */
[----:B------:R0:W1:Y:S01]  /*1c40*/  SYNCS.PHASECHK.TRANS64.TRYWAIT P1, [R5+URZ], R4 ;  /* 0x00000004050075a7 */ /* 0x000062000802017f */
[----:B------:R-:W-:Y:S05]  /*1c50*/  @!P0 BRA `(.L_x_25) ;  /* 0x0000000000048947 */ /* 0x000fea0003800000 */
[----:B------:R-:W-:Y:S01]  /*1c60*/  BPT.TRAP 0x1 ;  /* 0x000000040000795c */ /* 0x000fe20000300000 */
.L_x_25:
[----:B-1----:R-:W-:Y:S05]  /*1c70*/  @P1 BRA `(.L_x_26) ;  /* 0x0000000000081947 */ /* 0x002fea0003800000 */
[----:B------:R-:W1:Y:S02]  /*1c80*/  SYNCS.PHASECHK.TRANS64.TRYWAIT P1, [R5+URZ], R4 ;  /* 0x00000004050075a7 */ /* 0x000e64000802017f */
[----:B-1----:R-:W-:Y:S05]  /*1c90*/  @!P1 BRA `(.L_x_27) ;  /* 0x0000006c00789947 */ /* 0x002fea0003800000 */
.L_x_26:
[----:B------:R-:W-:Y:S01]  /*1ca0*/  ULEA UR7, UR6, UR4, 0x9 ;  /* 0x0000000406077291 */ /* 0x000fe2000f8e483f */
[----:B------:R-:W-:Y:S01]  /*1cb0*/  WARPGROUP.ARRIVE ;  /* 0x00000000000079c5 */ /* 0x000fe20000000000 */
[----:B------:R-:W-:Y:S01]  /*1cc0*/  UIMAD UR12, UR6, 0x280, UR5 ;  /* 0x00000280060c78a4 */ /* 0x000fe2000f8e0205 */
[----:B------:R-:W-:Y:S01]  /*1cd0*/  UMOV UR9, 0x80000020 ;  /* 0x8000002000097882 */ /* 0x000fe20000000000 */
[----:B------:R-:W-:Y:S02]  /*1ce0*/  UMOV UR11, 0x80000020 ;  /* 0x80000020000b7882 */ /* 0x000fe40000000000 */
[----:B------:R-:W-:Y:S01]  /*1cf0*/  UIADD3 UR13, UR12, 0x80, URZ ;  /* 0x000000800c0d7890 */ /* 0x000fe2000fffe03f */
[----:B------:R-:W-:Y:S02]  /*1d00*/  UMOV UR8, UR7 ;  /* 0x0000000700087c82 */ /* 0x000fe40008000000 */
[----:B------:R-:W-:Y:S01]  /*1d10*/  UMOV UR10, UR12 ;  /* 0x0000000c000a7c82 */ /* 0x000fe20008000000 */
[----:B------:R-:W-:Y:S01]  /*1d20*/  UIADD3 UR14, UR12, 0x100, URZ ;  /* 0x000001000c0e7890 */ /* 0x000fe2000fffe03f */
[----:B------:R-:W-:Y:S01]  /*1d30*/  IGMMA.64x32x32.S8.S8 R88, gdesc[UR8], R88, gsb0 ;  /* 0x01200000085879f1 */ /* 0x000fe20008041058 */
[----:B------:R-:W-:Y:S01]  /*1d40*/  UMOV UR11, 0x80000020 ;  /* 0x80000020000b7882 */ /* 0x000fe20000000000 */
[----:B------:R-:W-:Y:S01]  /*1d50*/  UMOV UR10, UR13 ;  /* 0x0000000d000a7c82 */ /* 0x000fe20008000000 */
[----:B------:R-:W-:-:S02]  /*1d60*/  UIADD3 UR15, UR12, 0x180, URZ ;  /* 0x000001800c0f7890 */ /* 0x000fc4000fffe03f */
[----:B------:R-:W-:Y:S01]  /*1d70*/  UIADD3 UR13, UR12, 0x200, URZ ;  /* 0x000002000c0d7890 */ /* 0x000fe2000fffe03f */
[----:B------:R-:W-:Y:S02]  /*1d80*/  WARPGROUP.DEPBAR.LE gsb0, 0x0 ;  /* 0x00008000000079c5 */ /* 0x000fe40000010000 */
[----:B------:R-:W-:-:S06]  /*1d90*/  WARPGROUP.ARRIVE ;  /* 0x00000000000079c5 */ /* 0x000fcc0000000000 */
[----:B------:R-:W-:Y:S01]  /*1da0*/  IGMMA.64x32x32.S8.S8 R72, gdesc[UR8], R72, gsb0 ;  /* 0x01200000084879f1 */ /* 0x000fe20008041048 */
[----:B------:R-:W-:Y:S01]  /*1db0*/  UMOV UR10, UR14 ;  /* 0x0000000e000a7c82 */ /* 0x000fe20008000000 */
[----:B------:R-:W-:Y:S01]  /*1dc0*/  UMOV UR11, 0x80000020 ;  /* 0x80000020000b7882 */ /* 0x000fe20000000000 */
[----:B------:R-:W-:Y:S01]  /*1dd0*/  UIADD3 UR14, UR12, 0x182, URZ ;  /* 0x000001820c0e7890 */ /* 0x000fe2000fffe03f */
[----:B------:R-:W-:Y:S02]  /*1de0*/  WARPGROUP.DEPBAR.LE gsb0, 0x0 ;  /* 0x00008000000079c5 */ /* 0x000fe40000010000 */
        /* <DEDUP_REMOVED lines=13> */
[----:B------:R-:W-:Y:S02]  /*1ec0*/  UIADD3 UR8, UR7, 0x2, URZ ;  /* 0x0000000207087890 */ /* 0x000fe4000fffe03f */
[----:B------:R-:W-:Y:S01]  /*1ed0*/  UIADD3 UR10, UR12, 0x2, URZ ;  /* 0x000000020c0a7890 */ /* 0x000fe2000fffe03f */
[----:B------:R-:W-:Y:S01]  /*1ee0*/  UMOV UR9, 0x80000020 ;  /* 0x8000002000097882 */ /* 0x000fe20000000000 */
[----:B------:R-:W-:Y:S01]  /*1ef0*/  UMOV UR11, 0x80000020 ;  /* 0x80000020000b7882 */ /* 0x000fe20000000000 */
[----:B------:R-:W-:Y:S02]  /*1f00*/  UIADD3 UR7, UR12, 0x82, URZ ;  /* 0x000000820c077890 */ /* 0x000fe4000fffe03f */
        /* <DEDUP_REMOVED lines=26> */
[----:B------:R-:W-:Y:S01]  /*20b0*/  BPT.TRAP 0x1 ;  /* 0x000000040000795c */ /* 0x000fe20000300000 */
.L_x_28:
[----:B------:R-:W-:-:S13]  /*20c0*/  ISETP.NE.AND P1, PT, R23, RZ, PT ;  /* 0x000000ff1700720c */ /* 0x000fda0003f25270 */
[----:B01----:R-:W-:-:S04]  /*20d0*/  @P1 IMAD R4, R3, 0x8, R6 ;  /* 0x0000000803041824 */ /* 0x003fc800078e0206 */
[----:B------:R-:W-:-:S05]  /*20e0*/  @P1 VIADD R5, R4, 0x60 ;  /* 0x0000006004051836 */ /* 0x000fca0000000000 */
[----:B------:R-:W-:-:S04]  /*20f0*/  @P1 PRMT R5, R22, 0x654, R5 ;  /* 0x0000065416051816 */ /* 0x000fc80000000005 */
[----:B------:R0:W-:Y:S01]  /*2100*/  @P1 SYNCS.ARRIVE.TRANS64.RED.A1T0 RZ, [R5+URZ], RZ ;  /* 0x000000ff05ff19a7 */ /* 0x0001e2000810043f */
[----:B------:R-:W-:-:S13]  /*2110*/  ISETP.GT.U32.AND P1, PT, R19, 0x1, PT ;  /* 0x000000011300780c */ /* 0x000fda0003f24070 */
[----:B0-----:R-:W-:Y:S05]  /*2120*/  @P1 BRA `(.L_x_29) ;  /* 0x0000000000041947 */ /* 0x001fea0003800000 */
[----:B------:R-:W-:Y:S01]  /*2130*/  BPT.TRAP 0x1 ;  /* 0x000000040000795c */ /* 0x000fe20000300000 */
.L_x_29:
[----:B------:R-:W-:Y:S01]  /*2140*/  UIADD3 UR6, UR6, 0x1, URZ ;  /* 0x0000000106067890 */ /* 0x000fe2000fffe03f */
[C---:B------:R-:W-:Y:S01]  /*2150*/  ISETP.GT.AND P2, PT, R0.reuse, 0x1, PT ;  /* 0x000000010000780c */ /* 0x040fe20003f44270 */
[----:B------:R-:W-:Y:S02]  /*2160*/  VIADD R3, R3, 0x1 ;  /* 0x0000000103037836 */ /* 0x000fe40000000000 */
[----:B------:R-:W-:Y:S01]  /*2170*/  UISETP.NE.AND UP0, UPT, UR6, 0xc, UPT ;  /* 0x0000000c0600788c */ /* 0x000fe2000bf05270 */
[----:B------:R-:W-:Y:S02]  /*2180*/  VIADD R0, R0, 0xffffffff ;  /* 0xffffffff00007836 */ /* 0x000fe40000000000 */
[C---:B------:R-:W-:Y:S01]  /*2190*/  ISETP.NE.AND P1, PT, R3.reuse, 0xc, PT ;  /* 0x0000000c0300780c */ /* 0x040fe20003f25270 */
[----:B------:R-:W-:Y:S02]  /*21a0*/  USEL UR7, URZ, 0x1, UP0 ;  /* 0x000000013f077887 */ /* 0x000fe40008000000 */
[----:B------:R-:W-:Y:S01]  /*21b0*/  USEL UR6, UR6, URZ, UP0 ;  /* 0x0000003f06067287 */ /* 0x000fe20008000000 */
[----:B------:R-:W-:-:S03]  /*21c0*/  SEL R3, R3, RZ, P1 ;  /* 0x000000ff03037207 */ /* 0x000fc60000800000 */
[----:B------:R-:W-:Y:S01]  /*21d0*/  LOP3.LUT R7, R7, UR7, RZ, 0x3c, !PT ;  /* 0x0000000707077c12 */ /* 0x000fe2000f8e3cff */
[----:B------:R-:W-:Y:S07]  /*21e0*/  @P2 BRA `(.L_x_30) ;  /* 0xfffffff800702947 */ /* 0x000fee000383ffff */
.L_x_23:
[----:B------:R-:W3:Y:S02]  /*21f0*/  LDC R0, c[0x0][0x28c] ;  /* 0x0000a300ff007b82 */ /* 0x000ee40000000800 */
[----:B---3--:R-:W-:-:S13]  /*2200*/  ISETP.GE.AND P1, PT, R0, 0x1, PT ;  /* 0x000000010000780c */ /* 0x008fda0003f26270 */
[----:B------:R-:W-:Y:S05]  /*2210*/  @!P1 BRA `(.L_x_31) ;  /* 0x0000000000509947 */ /* 0x000fea0003800000 */
[----:B------:R-:W-:Y:S05]  /*2220*/  @!P0 BRA `(.L_x_32) ;  /* 0x0000000000048947 */ /* 0x000fea0003800000 */
[----:B------:R-:W-:Y:S01]  /*2230*/  BPT.TRAP 0x1 ;  /* 0x000000040000795c */ /* 0x000fe20000300000 */
.L_x_32:
[----:B------:R-:W-:Y:S01]  /*2240*/  ISETP.NE.AND P0, PT, R23, RZ, PT ;  /* 0x000000ff1700720c */ /* 0x000fe20003f05270 */
[----:B------:R-:W-:Y:S01]  /*2250*/  BSSY B0, `(.L_x_33) ;  /* 0x000000e000007945 */ /* 0x000fe20003800000 */
[----:B------:R-:W-:-:S11]  /*2260*/  ISETP.GT.U32.AND P1, PT, R19, 0x1, PT ;  /* 0x000000011300780c */ /* 0x000fd60003f24070 */
[----:B------:R-:W-:Y:S05]  /*2270*/  @!P0 BRA `(.L_x_34) ;  /* 0x00000000002c8947 */ /* 0x000fea0003800000 */
[----:B------:R-:W-:-:S04]  /*2280*/  UISETP.LT.AND UP0, UPT, UR40, 0x1, UPT ;  /* 0x000000012800788c */ /* 0x000fc8000bf01270 */
[----:B------:R-:W-:-:S04]  /*2290*/  USEL UR6, UR40, 0x1, UP0 ;  /* 0x0000000128067887 */ /* 0x000fc80008000000 */
[----:B------:R-:W-:-:S04]  /*22a0*/  UIADD3 UR6, UR39, UR40, -UR6 ;  /* 0x0000002827067290 */ /* 0x000fc8000fffe806 */
[----:B------:R-:W-:-:S04]  /*22b0*/  UIMAD.WIDE.U32 UR4, UR6, -0x55555555, URZ ;  /* 0xaaaaaaab060478a5 */ /* 0x000fc8000f8e003f */
[----:B------:R-:W-:-:S04]  /*22c0*/  USHF.R.U32.HI UR4, URZ, 0x3, UR5 ;  /* 0x000000033f047899 */ /* 0x000fc80008011605 */
[----:B------:R-:W-:-:S06]  /*22d0*/  UIMAD UR6, UR4, -0xc, UR6 ;  /* 0xfffffff4040678a4 */ /* 0x000fcc000f8e0206 */
[----:B------:R-:W-:-:S04]  /*22e0*/  IMAD.U32 R3, RZ, RZ, UR6 ;  /* 0x00000006ff037e24 */ /* 0x000fc8000f8e00ff */
[----:B------:R-:W-:-:S04]  /*22f0*/  IMAD R0, R3, 0x8, R6 ;  /* 0x0000000803007824 */ /* 0x000fc800078e0206 */
[----:B------:R-:W-:-:S05]  /*2300*/  VIADD R3, R0, 0x60 ;  /* 0x0000006000037836 */ /* 0x000fca0000000000 */
[----:B------:R-:W-:-:S04]  /*2310*/  PRMT R3, R22, 0x654, R3 ;  /* 0x0000065416037816 */ /* 0x000fc80000000003 */
[----:B------:R3:W-:Y:S03]  /*2320*/  SYNCS.ARRIVE.TRANS64.RED.A1T0 RZ, [R3+URZ], RZ ;  /* 0x000000ff03ff79a7 */ /* 0x0007e6000810043f */
.L_x_34:
[----:B------:R-:W-:Y:S05]  /*2330*/  BSYNC B0 ;  /* 0x0000000000007941 */ /* 0x000fea0003800000 */
.L_x_33:
[----:B------:R-:W-:Y:S05]  /*2340*/  @P1 BRA `(.L_x_31) ;  /* 0x0000000000041947 */ /* 0x000fea0003800000 */
[----:B------:R-:W-:Y:S01]  /*2350*/  BPT.TRAP 0x1 ;  /* 0x000000040000795c */ /* 0x000fe20000300000 */
.L_x_31:
[----:B------:R-:W4:Y:S01]  /*2360*/  LDC R8, c[0x0][0x288] ;  /* 0x0000a200ff087b82 */ /* 0x000f220000000800 */
[----:B01----:R-:W-:Y:S01]  /*2370*/  LOP3.LUT R4, R18, 0x60, RZ, 0xc0, !PT ;  /* 0x0000006012047812 */ /* 0x003fe200078ec0ff */
[----:B------:R-:W-:Y:S01]  /*2380*/  IMAD R7, R109, 0xa0, RZ ;  /* 0x000000a06d077824 */ /* 0x000fe200078e02ff */
[----:B------:R-:W-:Y:S01]  /*2390*/  SHF.R.U32.HI R0, RZ, 0x2, R18 ;  /* 0x00000002ff007819 */ /* 0x000fe20000011612 */
[----:B------:R-:W-:Y:S01]  /*23a0*/  UIADD3 UR39, UR40, UR39, URZ ;  /* 0x0000002728277290 */ /* 0x000fe2000fffe03f */
[----:B------:R-:W-:Y:S01]  /*23b0*/  SHF.R.U32.HI R6, RZ, 0x1, R4 ;  /* 0x00000001ff067819 */ /* 0x000fe20000011604 */
[----:B------:R-:W-:Y:S01]  /*23c0*/  IMAD.SHL.U32 R11, R108, 0x80, RZ ;  /* 0x000000806c0b7824 */ /* 0x000fe200078e00ff */
[----:B------:R-:W-:Y:S01]  /*23d0*/  LOP3.LUT R4, R18, 0x3, RZ, 0xc0, !PT ;  /* 0x0000000312047812 */ /* 0x000fe200078ec0ff */
[----:B------:R-:W-:Y:S01]  /*23e0*/  UISETP.GT.U32.AND UP0, UPT, UR39, 0xb, UPT ;  /* 0x0000000b2700788c */ /* 0x000fe2000bf04070 */
[----:B------:R-:W-:Y:S01]  /*23f0*/  SHF.R.U32.HI R5, RZ, 0x7, R18 ;  /* 0x00000007ff057819 */ /* 0x000fe20000011612 */
[----:B------:R-:W-:Y:S01]  /*2400*/  ULDC UR7, c[0x0][0x284] ;  /* 0x0000a10000077ab9 */ /* 0x000fe20000000800 */
[----:B---3--:R-:W-:Y:S01]  /*2410*/  LOP3.LUT R3, R0, 0x7, RZ, 0xc0, !PT ;  /* 0x0000000700037812 */ /* 0x008fe200078ec0ff */
[----:B------:R-:W-:Y:S01]  /*2420*/  UISETP.LT.U32.AND UP0, UPT, UR40, 0xc, UP0 ;  /* 0x0000000c2800788c */ /* 0x000fe20008701070 */
[----:B------:R-:W-:Y:S01]  /*2430*/  LOP3.LUT R0, R5, 0x1, RZ, 0xc0, !PT ;  /* 0x0000000105007812 */ /* 0x000fe200078ec0ff */
[----:B------:R-:W-:Y:S01]  /*2440*/  UISETP.GE.U32.AND UP1, UPT, UR40, 0xc, UPT ;  /* 0x0000000c2800788c */ /* 0x000fe2000bf26070 */
[----:B------:R-:W-:Y:S01]  /*2450*/  IADD3 R5, RZ, -R6, -R3 ;  /* 0x80000006ff057210 */ /* 0x000fe20007ffe803 */
[----:B------:R-:W-:Y:S01]  /*2460*/  ULDC.64 UR8, c[0x0][0x5d0] ;  /* 0x0001740000087ab9 */ /* 0x000fe20000000a00 */
[----:B------:R-:W-:Y:S01]  /*2470*/  SHF.R.S32.HI R14, RZ, 0x1f, R104 ;  /* 0x0000001fff0e7819 */ /* 0x000fe20000011468 */
[C---:B------:R-:W-:Y:S01]  /*2480*/  IMAD.SHL.U32 R10, R0.reuse, 0x40, RZ ;  /* 0x00000040000a7824 */ /* 0x040fe200078e00ff */
[----:B------:R-:W-:Y:S01]  /*2490*/  UIMAD.WIDE.U32 UR4, UR39, -0x55555555, URZ ;  /* 0xaaaaaaab270478a5 */ /* 0x000fe2000f8e003f */
[----:B------:R-:W-:Y:S01]  /*24a0*/  IMAD R0, R0, -0x40, R5 ;  /* 0xffffffc000007824 */ /* 0x000fe200078e0205 */
[----:B------:R-:W-:Y:S01]  /*24b0*/  USEL UR6, URZ, 0x1, !UP0 ;  /* 0x000000013f067887 */ /* 0x000fe2000c000000 */
[----:B------:R-:W-:Y:S01]  /*24c0*/  IMAD R5, R14, UR8, RZ ;  /* 0x000000080e057c24 */ /* 0x000fe2000f8e02ff */
[----:B------:R-:W-:Y:S01]  /*24d0*/  LOP3.LUT R3, R10, 0x40, R3, 0xe2, !PT ;  /* 0x000000400a037812 */ /* 0x000fe200078ee203 */
[----:B----4-:R-:W-:Y:S01]  /*24e0*/  IMAD R12, R4, -0x2, R8 ;  /* 0xfffffffe040c7824 */ /* 0x010fe200078e0208 */
[----:B------:R-:W-:Y:S01]  /*24f0*/  ISETP.GE.AND P0, PT, R7, R8, PT ;  /* 0x000000080700720c */ /* 0x000fe20003f06270 */
[----:B------:R-:W-:Y:S01]  /*2500*/  IMAD.SHL.U32 R8, R18, 0x2, RZ ;  /* 0x0000000212087824 */ /* 0x000fe200078e00ff */
[----:B------:R-:W-:Y:S01]  /*2510*/  USHF.R.U32.HI UR4, URZ, 0x3, UR5 ;  /* 0x000000033f047899 */ /* 0x000fe20008011605 */
[----:B------:R-:W-:Y:S01]  /*2520*/  IMAD.WIDE R108, R108, 0x80, RZ ;  /* 0x000000806c6c7825 */ /* 0x000fe200078e02ff */
[----:B------:R-:W-:Y:S01]  /*2530*/  ISETP.GE.OR P0, PT, R11, UR7, P0 ;  /* 0x000000070b007c0c */ /* 0x000fe20008706670 */
[----:B------:R-:W-:Y:S01]  /*2540*/  ULOP3.LUT UR38, UR38, UR6, URZ, 0x3c, !UPT ;  /* 0x0000000626267292 */ /* 0x000fe2000f8e3c3f */
[----:B------:R-:W-:Y:S01]  /*2550*/  LOP3.LUT R8, R7, 0x6, R8, 0xf8, !PT ;  /* 0x0000000607087812 */ /* 0x000fe200078ef808 */
[----:B------:R-:W-:Y:S01]  /*2560*/  IMAD R13, R104, UR9, R5 ;  /* 0x00000009680d7c24 */ /* 0x000fe2000f8e0205 */
[----:B------:R-:W-:Y:S01]  /*2570*/  LOP3.LUT R115, R108, R3, R6, 0xfe, !PT ;  /* 0x000000036c737212 */ /* 0x000fe200078efe06 */
[----:B------:R-:W-:Y:S01]  /*2580*/  UIMAD UR39, UR4, -0xc, UR39 ;  /* 0xfffffff4042778a4 */ /* 0x000fe2000f8e0227 */
[----:B------:R-:W-:Y:S01]  /*2590*/  SHF.R.S32.HI R9, RZ, 0x1f, R8 ;  /* 0x0000001fff097819 */ /* 0x000fe20000011408 */
[----:B------:R-:W-:Y:S01]  /*25a0*/  @UP1 ULOP3.LUT UR38, UR38, 0x1, UR4, 0x78, !UPT ;  /* 0x0000000126261892 */ /* 0x000fe2000f8e7804 */
[----:B------:R-:W-:Y:S01]  /*25b0*/  IADD3 R3, -R11, UR7, R0 ;  /* 0x000000070b037c10 */ /* 0x000fe2000fffe100 */
[----:B------:R-:W-:-:S02]  /*25c0*/  IMAD.IADD R12, R12, 0x1, -R7 ;  /* 0x000000010c0c7824 */ /* 0x000fc400078e0a07 */
[----:B------:R-:W-:-:S04]  /*25d0*/  IMAD.WIDE.U32 R4, R104, UR8, R8 ;  /* 0x0000000868047c25 */ /* 0x000fc8000f8e0008 */
[----:B------:R-:W-:Y:S02]  /*25e0*/  IMAD.IADD R5, R5, 0x1, R13 ;  /* 0x0000000105057824 */ /* 0x000fe400078e020d */
[----:B------:R-:W-:Y:S01]  /*25f0*/  IMAD.MOV.U32 R0, RZ, RZ, -0x1 ;  /* 0xffffffffff007424 */ /* 0x000fe200078e00ff */
[----:B------:R-:W-:Y:S06]  /*2600*/  @P0 BRA `(.L_x_35) ;  /* 0x0000004000d00947 */ /* 0x000fec0003800000 */
[----:B------:R-:W0:Y:S01]  /*2610*/  LDC.64 R10, c[0x0][0x5c8] ;  /* 0x00017200ff0a7b82 */ /* 0x000e220000000a00 */
[----:B------:R-:W-:Y:S01]  /*2620*/  ULDC.64 UR4, c[0x0][0x5c0] ;  /* 0x0001700000047ab9 */ /* 0x000fe20000000a00 */
[----:B------:R-:W-:Y:S01]  /*2630*/  BSSY B0, `(.L_x_35) ;  /* 0x0000431000007945 */ /* 0x000fe20003800000 */
[-C--:B0-----:R-:W-:Y:S02]  /*2640*/  IMAD R6, R109, R10.reuse, RZ ;  /* 0x0000000a6d067224 */ /* 0x081fe400078e02ff */
[----:B------:R-:W-:-:S04]  /*2650*/  IMAD.WIDE.U32 R4, R115, R10, R4 ;  /* 0x0000000a73047225 */ /* 0x000fc800078e0004 */
[----:B------:R-:W-:Y:S01]  /*2660*/  IMAD R7, R115, R11, R6 ;  /* 0x0000000b73077224 */ /* 0x000fe200078e0206 */
[----:B------:R-:W-:-:S03]  /*2670*/  IADD3 R4, P0, R4, UR4, RZ ;  /* 0x0000000404047c10 */ /* 0x000fc6000ff1e0ff */
[----:B------:R-:W-:Y:S01]  /*2680*/  IMAD.IADD R7, R5, 0x1, R7 ;  /* 0x0000000105077824 */ /* 0x000fe200078e0207 */
[----:B------:R-:W-:-:S04]  /*2690*/  LEA R6, P1, R10, R4, 0x3 ;  /* 0x000000040a067211 */ /* 0x000fc800078218ff */
[----:B------:R-:W-:Y:S02]  /*26a0*/  IADD3.X R5, R7, UR5, RZ, P0, !PT ;  /* 0x0000000507057c10 */ /* 0x000fe400087fe4ff */
[----:B-----5:R-:W-:Y:S02]  /*26b0*/  ISETP.NE.AND P0, PT, R106, RZ, PT ;  /* 0x000000ff6a00720c */ /* 0x020fe40003f05270 */
[----:B------:R-:W-:-:S11]  /*26c0*/  LEA.HI.X R7, R10, R5, R11, 0x3, P1 ;  /* 0x000000050a077211 */ /* 0x000fd600008f1c0b */
[----:B------:R-:W-:Y:S05]  /*26d0*/  @!P0 BRA `(.L_x_36) ;  /* 0x0000003000388947 */ /* 0x000fea0003800000 */
[----:B------:R-:W0:Y:S01]  /*26e0*/  LDC.64 R110, c[0x0][0x5b0] ;  /* 0x00016c00ff6e7b82 */ /* 0x000e220000000a00 */
[----:B------:R-:W-:Y:S01]  /*26f0*/  ULDC.64 UR4, c[0x0][0x5b8] ;  /* 0x00016e0000047ab9 */ /* 0x000fe20000000a00 */
[----:B------:R-:W-:Y:S01]  /*2700*/  ISETP.GE.AND P3, PT, R12, 0x1, PT ;  /* 0x000000010c00780c */ /* 0x000fe20003f66270 */
[----:B------:R-:W-:Y:S01]  /*2710*/  IMAD R11, R14, UR4, RZ ;  /* 0x000000040e0b7c24 */ /* 0x000fe2000f8e02ff */
[----:B------:R-:W-:Y:S01]  /*2720*/  BSSY B1, `(.L_x_37) ;  /* 0x000000e000017945 */ /* 0x000fe20003800000 */
[C---:B------:R-:W-:Y:S01]  /*2730*/  IMAD.WIDE.U32 R20, R104.reuse, UR4, R8 ;  /* 0x0000000468147c25 */ /* 0x040fe2000f8e0008 */
[----:B------:R-:W-:Y:S02]  /*2740*/  ISETP.LT.OR P1, PT, R3, 0x1, !P3 ;  /* 0x000000010300780c */ /* 0x000fe40005f21670 */
[----:B------:R-:W1:Y:S01]  /*2750*/  LDC.64 R112, c[0x0][0x5a8] ;  /* 0x00016a00ff707b82 */ /* 0x000e620000000a00 */
[----:B------:R-:W-:Y:S02]  /*2760*/  IMAD R11, R104, UR5, R11 ;  /* 0x00000005680b7c24 */ /* 0x000fe4000f8e020b */
[----:B------:R-:W-:-:S02]  /*2770*/  IMAD.MOV.U32 R14, RZ, RZ, R20 ;  /* 0x000000ffff0e7224 */ /* 0x000fc400078e0014 */
[----:B------:R-:W-:Y:S02]  /*2780*/  IMAD.IADD R15, R21, 0x1, R11 ;  /* 0x00000001150f7824 */ /* 0x000fe400078e020b */
[-C--:B0-----:R-:W-:Y:S02]  /*2790*/  IMAD R108, R109, R110.reuse, RZ ;  /* 0x0000006e6d6c7224 */ /* 0x081fe400078e02ff */
[----:B------:R-:W-:-:S04]  /*27a0*/  IMAD.WIDE.U32 R8, R115, R110, R14 ;  /* 0x0000006e73087225 */ /* 0x000fc800078e000e */
[----:B------:R-:W-:Y:S01]  /*27b0*/  IMAD R109, R115, R111, R108 ;  /* 0x0000006f736d7224 */ /* 0x000fe200078e026c */
[----:B-1----:R-:W-:-:S04]  /*27c0*/  IADD3 R8, P0, R8, R112, RZ ;  /* 0x0000007008087210 */ /* 0x002fc80007f1e0ff */
[----:B------:R-:W-:Y:S01]  /*27d0*/  IADD3.X R9, R113, R9, R109, P0, !PT ;  /* 0x0000000971097210 */ /* 0x000fe200007fe46d */
[----:B------:R-:W-:Y:S08]  /*27e0*/  @P1 BRA `(.L_x_38) ;  /* 0x0000000000041947 */ /* 0x000ff00003800000 */
[----:B--2---:R0:W5:Y:S02]  /*27f0*/  LDG.E.U8 R107, desc[UR36][R8.64] ;  /* 0x00000024086b7981 */ /* 0x004164000c1e1100 */
.L_x_38:
[----:B------:R-:W-:Y:S05]  /*2800*/  BSYNC B1 ;  /* 0x0000000000017941 */ /* 0x000fea0003800000 */
.L_x_37:
[----:B-----5:R-:W-:Y:S01]  /*2810*/  LOP3.LUT R13, R107, 0xffff, RZ, 0xc0, !PT ;  /* 0x0000ffff6b0d7812 */ /* 0x020fe200078ec0ff */
[----:B------:R-:W-:Y:S01]  /*2820*/  IMAD.SHL.U32 R10, R110, 0x8, RZ ;  /* 0x000000086e0a7824 */ /* 0x000fe200078e00ff */
[----:B------:R-:W-:Y:S01]  /*2830*/  ISETP.GE.AND P2, PT, R12, 0x2, PT ;  /* 0x000000020c00780c */ /* 0x000fe20003f46270 */
[----:B------:R-:W-:Y:S01]  /*2840*/  BSSY B1, `(.L_x_39) ;  /* 0x000000e000017945 */ /* 0x000fe20003800000 */
[----:B------:R-:W-:Y:S02]  /*2850*/  PRMT R13, R13, 0x8880, RZ ;  /* 0x000088800d0d7816 */ /* 0x000fe400000000ff */
[----:B------:R-:W-:Y:S02]  /*2860*/  ISETP.LT.OR P0, PT, R3, 0x1, !P2 ;  /* 0x000000010300780c */ /* 0x000fe40005701670 */
[----:B------:R-:W-:Y:S01]  /*2870*/  SHF.L.U64.HI R11, R110, 0x3, R111 ;  /* 0x000000036e0b7819 */ /* 0x000fe2000001026f */
[----:B------:R-:W-:-:S04]  /*2880*/  IMAD R104, R13, R106, RZ ;  /* 0x0000006a0d687224 */ /* 0x000fc800078e02ff */
[----:B------:R-:W-:Y:S02]  /*2890*/  @!P1 IMAD R13, R88, R105, R104 ;  /* 0x00000069580d9224 */ /* 0x000fe400078e0268 */
[----:B------:R-:W-:-:S03]  /*28a0*/  IMAD.WIDE.U32 R10, R115, R110, R10 ;  /* 0x0000006e730a7225 */ /* 0x000fc600078e000a */
[----:B------:R1:W-:Y:S01]  /*28b0*/  @!P1 STG.E.U8 desc[UR36][R4.64], R13 ;  /* 0x0000000d04009986 */ /* 0x0003e2000c101124 */
[----:B------:R-:W-:Y:S01]  /*28c0*/  IADD3 R10, P4, P5, R20, R112, R10 ;  /* 0x00000070140a7210 */ /* 0x000fe20007d9e00a */
[----:B------:R-:W-:Y:S01]  /*28d0*/  IMAD.IADD R20, R109, 0x1, R11 ;  /* 0x000000016d147824 */ /* 0x000fe200078e020b */
[----:B------:R-:W-:Y:S11]  /*28e0*/  @P0 BRA `(.L_x_40) ;  /* 0x00000000000c0947 */ /* 0x000ff60003800000 */
[----:B--2---:R-:W1:Y:S02]  /*28f0*/  LDG.E.U8 R107, desc[UR36][R8.64+0x1] ;  /* 0x00000124086b7981 */ /* 0x004e64000c1e1100 */
[----:B-1----:R-:W-:-:S05]  /*2900*/  PRMT R13, R107, 0x8880, RZ ;  /* 0x000088806b0d7816 */ /* 0x002fca00000000ff */
[----:B------:R-:W-:-:S07]  /*2910*/  IMAD R104, R13, R106, RZ ;  /* 0x0000006a0d687224 */ /* 0x000fce00078e02ff */
.L_x_40:
[----:B------:R-:W-:Y:S05]  /*2920*/  BSYNC B1 ;  /* 0x0000000000017941 */ /* 0x000fea0003800000 */
.L_x_39:
[----:B------:R-:W-:Y:S01]  /*2930*/  ISETP.LT.OR P3, PT, R3, 0x9, !P3 ;  /* 0x000000090300780c */ /* 0x000fe20005f61670 */
[----:B------:R-:W-:Y:S01]  /*2940*/  @!P0 IMAD R89, R89, R105, R104 ;  /* 0x0000006959598224 */ /* 0x000fe200078e0268 */
[C---:B------:R-:W-:Y:S01]  /*2950*/  ISETP.GE.AND P1, PT, R12.reuse, 0x9, PT ;  /* 0x000000090c00780c */ /* 0x040fe20003f26270 */
[----:B------:R-:W-:Y:S01]  /*2960*/  BSSY B1, `(.L_x_41) ;  /* 0x000000b000017945 */ /* 0x000fe20003800000 */
[----:B------:R-:W-:Y:S02]  /*2970*/  IADD3.X R11, R15, R113, R20, P4, P5 ;  /* 0x000000710f0b7210 */ /* 0x000fe400027ea414 */
[----:B------:R3:W-:Y:S01]  /*2980*/  @!P0 STG.E.U8 desc[UR36][R4.64+0x1], R89 ;  /* 0x0000015904008986 */ /* 0x0007e2000c101124 */
[----:B------:R-:W-:Y:S02]  /*2990*/  ISETP.GE.AND P0, PT, R12, 0xa, PT ;  /* 0x0000000a0c00780c */ /* 0x000fe40003f06270 */
[C---:B------:R-:W-:Y:S02]  /*29a0*/  ISETP.LT.OR P2, PT, R3.reuse, 0x9, !P2 ;  /* 0x000000090300780c */ /* 0x040fe40005741670 */
[----:B------:R-:W-:-:S02]  /*29b0*/  ISETP.LT.OR P5, PT, R3, 0x1, !P1 ;  /* 0x000000010300780c */ /* 0x000fc40004fa1670 */
[----:B------:R-:W-:Y:S01]  /*29c0*/  ISETP.LT.OR P4, PT, R3, 0x1, !P0 ;  /* 0x000000010300780c */ /* 0x000fe20004781670 */
[----:B------:R-:W-:-:S12]  /*29d0*/  @P3 BRA `(.L_x_42) ;  /* 0x00000000000c3947 */ /* 0x000fd80003800000 */
[----:B--2---:R-:W1:Y:S02]  /*29e0*/  LDG.E.U8 R107, desc[UR36][R10.64] ;  /* 0x000000240a6b7981 */ /* 0x004e64000c1e1100 */
[----:B-1----:R-:W-:-:S05]  /*29f0*/  PRMT R13, R107, 0x8880, RZ ;  /* 0x000088806b0d7816 */ /* 0x002fca00000000ff */
[----:B------:R-:W-:-:S07]  /*2a00*/  IMAD R104, R13, R106, RZ ;  /* 0x0000006a0d687224 */ /* 0x000fce00078e02ff */
.L_x_42:
[----:B------:R-:W-:Y:S05]  /*2a10*/  BSYNC B1 ;  /* 0x0000000000017941 */ /* 0x000fea0003800000 */
.L_x_41:
[----:B-1----:R-:W-:Y:S01]  /*2a20*/  @!P3 IMAD R13, R90, R105, R104 ;  /* 0x000000695a0db224 */ /* 0x002fe200078e0268 */
[----:B------:R-:W-:Y:S04]  /*2a30*/  BSSY B1, `(.L_x_43) ;  /* 0x0000006000017945 */ /* 0x000fe80003800000 */
[----:B------:R1:W-:Y:S01]  /*2a40*/  @!P3 STG.E.U8 desc[UR36][R6.64], R13 ;  /* 0x0000000d0600b986 */ /* 0x0003e2000c101124 */
[----:B------:R-:W-:Y:S05]  /*2a50*/  @P2 BRA `(.L_x_44) ;  /* 0x00000000000c2947 */ /* 0x000fea0003800000 */
[----:B--2---:R-:W1:Y:S02]  /*2a60*/  LDG.E.U8 R107, desc[UR36][R10.64+0x1] ;  /* 0x000001240a6b7981 */ /* 0x004e64000c1e1100 */
[----:B-1----:R-:W-:-:S05]  /*2a70*/  PRMT R13, R107, 0x8880, RZ ;  /* 0x000088806b0d7816 */ /* 0x002fca00000000ff */
[----:B------:R-:W-:-:S07]  /*2a80*/  IMAD R104, R13, R106, RZ ;  /* 0x0000006a0d687224 */ /* 0x000fce00078e02ff */
.L_x_44:
[----:B------:R-:W-:Y:S05]  /*2a90*/  BSYNC B1 ;  /* 0x0000000000017941 */ /* 0x000fea0003800000 */
.L_x_43:
[----:B------:R-:W-:Y:S01]  /*2aa0*/  @!P2 IMAD R91, R91, R105, R104 ;  /* 0x000000695b5ba224 */ /* 0x000fe200078e0268 */
[----:B------:R-:W-:Y:S04]  /*2ab0*/  BSSY B1, `(.L_x_45) ;  /* 0x0000006000017945 */ /* 0x000fe80003800000 */
[----:B------:R4:W-:Y:S01]  /*2ac0*/  @!P2 STG.E.U8 desc[UR36][R6.64+0x1], R91 ;  /* 0x0000015b0600a986 */ /* 0x0009e2000c101124 */
[----:B------:R-:W-:Y:S05]  /*2ad0*/  @P5 BRA `(.L_x_46) ;  /* 0x00000000000c5947 */ /* 0x000fea0003800000 */
[----:B--2---:R-:W1:Y:S02]  /*2ae0*/  LDG.E.U8 R107, desc[UR36][R8.64+0x8] ;  /* 0x00000824086b7981 */ /* 0x004e64000c1e1100 */
[----:B-1----:R-:W-:-:S05]  /*2af0*/  PRMT R13, R107, 0x8880, RZ ;  /* 0x000088806b0d7816 */ /* 0x002fca00000000ff */
[----:B------:R-:W-:-:S07]  /*2b00*/  IMAD R104, R13, R106, RZ ;  /* 0x0000006a0d687224 */ /* 0x000fce00078e02ff */
.L_x_46:
[----:B------:R-:W-:Y:S05]  /*2b10*/  BSYNC B1 ;  /* 0x0000000000017941 */ /* 0x000fea0003800000 */
.L_x_45:
[----:B-1----:R-:W-:Y:S01]  /*2b20*/  @!P5 IMAD R13, R92, R105, R104 ;  /* 0x000000695c0dd224 */ /* 0x002fe200078e0268 */
[----:B------:R-:W-:Y:S04]  /*2b30*/  BSSY B1, `(.L_x_47) ;  /* 0x0000006000017945 */ /* 0x000fe80003800000 */
[----:B------:R1:W-:Y:S01]  /*2b40*/  @!P5 STG.E.U8 desc[UR36][R4.64+0x8], R13 ;  /* 0x0000080d0400d986 */ /* 0x0003e2000c101124 */
[----:B------:R-:W-:Y:S05]  /*2b50*/  @P4 BRA `(.L_x_48) ;  /* 0x00000000000c4947 */ /* 0x000fea0003800000 */
[----:B--2---:R-:W1:Y:S02]  /*2b60*/  LDG.E.U8 R107, desc[UR36][R8.64+0x9] ;  /* 0x00000924086b7981 */ /* 0x004e64000c1e1100 */
[----:B-1----:R-:W-:-:S05]  /*2b70*/  PRMT R13, R107, 0x8880, RZ ;  /* 0x000088806b0d7816 */ /* 0x002fca00000000ff */
[----:B------:R-:W-:-:S07]  /*2b80*/  IMAD R104, R13, R106, RZ ;  /* 0x0000006a0d687224 */ /* 0x000fce00078e02ff */
.L_x_48:
[----:B------:R-:W-:Y:S05]  /*2b90*/  BSYNC B1 ;  /* 0x0000000000017941 */ /* 0x000fea0003800000 */
.L_x_47:
[----:B------:R-:W-:Y:S01]  /*2ba0*/  ISETP.LT.OR P1, PT, R3, 0x9, !P1 ;  /* 0x000000090300780c */ /* 0x000fe20004f21670 */
[----:B------:R-:W-:Y:S01]  /*2bb0*/  @!P4 IMAD R93, R93, R105, R104 ;  /* 0x000000695d5dc224 */ /* 0x000fe200078e0268 */
[C---:B------:R-:W-:Y:S01]  /*2bc0*/  ISETP.GE.AND P3, PT, R12.reuse, 0x11, PT ;  /* 0x000000110c00780c */ /* 0x040fe20003f66270 */
[----:B------:R-:W-:Y:S01]  /*2bd0*/  BSSY B1, `(.L_x_49) ;  /* 0x000000a000017945 */ /* 0x000fe20003800000 */
[----:B------:R-:W-:Y:S02]  /*2be0*/  ISETP.GE.AND P2, PT, R12, 0x12, PT ;  /* 0x000000120c00780c */ /* 0x000fe40003f46270 */
[----:B------:R0:W-:Y:S01]  /*2bf0*/  @!P4 STG.E.U8 desc[UR36][R4.64+0x9], R93 ;  /* 0x0000095d0400c986 */ /* 0x0001e2000c101124 */
[C---:B------:R-:W-:Y:S02]  /*2c00*/  ISETP.LT.OR P0, PT, R3.reuse, 0x9, !P0 ;  /* 0x000000090300780c */ /* 0x040fe40004701670 */
[C---:B------:R-:W-:Y:S02]  /*2c10*/  ISETP.LT.OR P5, PT, R3.reuse, 0x1, !P3 ;  /* 0x000000010300780c */ /* 0x040fe40005fa1670 */
[----:B------:R-:W-:-:S02]  /*2c20*/  ISETP.LT.OR P4, PT, R3, 0x1, !P2 ;  /* 0x000000010300780c */ /* 0x000fc40005781670 */
[----:B------:R-:W-:Y:S11]  /*2c30*/  @P1 BRA `(.L_x_50) ;  /* 0x00000000000c1947 */ /* 0x000ff60003800000 */
[----:B--2---:R-:W1:Y:S02]  /*2c40*/  LDG.E.U8 R107, desc[UR36][R10.64+0x8] ;  /* 0x000008240a6b7981 */ /* 0x004e64000c1e1100 */
[----:B-1----:R-:W-:-:S05]  /*2c50*/  PRMT R13, R107, 0x8880, RZ ;  /* 0x000088806b0d7816 */ /* 0x002fca00000000ff */
[----:B------:R-:W-:-:S07]  /*2c60*/  IMAD R104, R13, R106, RZ ;  /* 0x0000006a0d687224 */ /* 0x000fce00078e02ff */
.L_x_50:
[----:B------:R-:W-:Y:S05]  /*2c70*/  BSYNC B1 ;  /* 0x0000000000017941 */ /* 0x000fea0003800000 */
.L_x_49:
[----:B-1----:R-:W-:Y:S01]  /*2c80*/  @!P1 IMAD R13, R94, R105, R104 ;  /* 0x000000695e0d9224 */ /* 0x002fe200078e0268 */
[----:B------:R-:W-:Y:S04]  /*2c90*/  BSSY B1, `(.L_x_51) ;  /* 0x0000006000017945 */ /* 0x000fe80003800000 */
[----:B------:R1:W-:Y:S01]  /*2ca0*/  @!P1 STG.E.U8 desc[UR36][R6.64+0x8], R13 ;  /* 0x0000080d06009986 */ /* 0x0003e2000c101124 */
[----:B------:R-:W-:Y:S05]  /*2cb0*/  @P0 BRA `(.L_x_52) ;  /* 0x00000000000c0947 */ /* 0x000fea0003800000 */
[----:B--2---:R-:W1:Y:S02]  /*2cc0*/  LDG.E.U8 R107, desc[UR36][R10.64+0x9] ;  /* 0x000009240a6b7981 */ /* 0x004e64000c1e1100 */
[----:B-1----:R-:W-:-:S05]  /*2cd0*/  PRMT R13, R107, 0x8880, RZ ;  /* 0x000088806b0d7816 */ /* 0x002fca00000000ff */
[----:B------:R-:W-:-:S07]  /*2ce0*/  IMAD R104, R13, R106, RZ ;  /* 0x0000006a0d687224 */ /* 0x000fce00078e02ff */
.L_x_52:
[----:B------:R-:W-:Y:S05]  /*2cf0*/  BSYNC B1 ;  /* 0x0000000000017941 */ /* 0x000fea0003800000 */
.L_x_51:
[----:B------:R-:W-:Y:S01]  /*2d00*/  @!P0 IMAD R95, R95, R105, R104 ;  /* 0x000000695f5f8224 */ /* 0x000fe200078e0268 */
[----:B------:R-:W-:Y:S04]  /*2d10*/  BSSY B1, `(.L_x_53) ;  /* 0x0000006000017945 */ /* 0x000fe80003800000 */
[----:B------:R0:W-:Y:S01]  /*2d20*/  @!P0 STG.E.U8 desc[UR36][R6.64+0x9], R95 ;  /* 0x0000095f06008986 */ /* 0x0001e2000c101124 */
[----:B------:R-:W-:Y:S05]  /*2d30*/  @P5 BRA `(.L_x_54) ;  /* 0x00000000000c5947 */ /* 0x000fea0003800000 */
[----:B--2---:R-:W1:Y:S02]  /*2d40*/  LDG.E.U8 R107, desc[UR36][R8.64+0x10] ;  /* 0x00001024086b7981 */ /* 0x004e64000c1e1100 */
[----:B-1----:R-:W-:-:S05]  /*2d50*/  PRMT R13, R107, 0x8880, RZ ;  /* 0x000088806b0d7816 */ /* 0x002fca00000000ff */
[----:B------:R-:W-:-:S07]  /*2d60*/  IMAD R104, R13, R106, RZ ;  /* 0x0000006a0d687224 */ /* 0x000fce00078e02ff */
.L_x_54:
[----:B------:R-:W-:Y:S05]  /*2d70*/  BSYNC B1 ;  /* 0x0000000000017941 */ /* 0x000fea0003800000 */
.L_x_53:
[----:B-1----:R-:W-:Y:S01]  /*2d80*/  @!P5 IMAD R13, R96, R105, R104 ;  /* 0x00000069600dd224 */ /* 0x002fe200078e0268 */
[----:B------:R-:W-:Y:S04]  /*2d90*/  BSSY B1, `(.L_x_55) ;  /* 0x0000006000017945 */ /* 0x000fe80003800000 */
[----:B------:R1:W-:Y:S01]  /*2da0*/  @!P5 STG.E.U8 desc[UR36][R4.64+0x10], R13 ;  /* 0x0000100d0400d986 */ /* 0x0003e2000c101124 */
[----:B------:R-:W-:Y:S05]  /*2db0*/  @P4 BRA `(.L_x_56) ;  /* 0x00000000000c4947 */ /* 0x000fea0003800000 */
[----:B--2---:R-:W1:Y:S02]  /*2dc0*/  LDG.E.U8 R107, desc[UR36][R8.64+0x11] ;  /* 0x00001124086b7981 */ /* 0x004e64000c1e1100 */
[----:B-1----:R-:W-:-:S05]  /*2dd0*/  PRMT R13, R107, 0x8880, RZ ;  /* 0x000088806b0d7816 */ /* 0x002fca00000000ff */
[----:B------:R-:W-:-:S07]  /*2de0*/  IMAD R104, R13, R106, RZ ;  /* 0x0000006a0d687224 */ /* 0x000fce00078e02ff */
.L_x_56:
[----:B------:R-:W-:Y:S05]  /*2df0*/  BSYNC B1 ;  /* 0x0000000000017941 */ /* 0x000fea0003800000 */
.L_x_55:
        /* <DEDUP_REMOVED lines=13> */
.L_x_58:
[----:B------:R-:W-:Y:S05]  /*2ed0*/  BSYNC B1 ;  /* 0x0000000000017941 */ /* 0x000fea0003800000 */
.L_x_57:
[----:B-1----:R-:W-:Y:S01]  /*2ee0*/  @!P3 IMAD R13, R98, R105, R104 ;  /* 0x00000069620db224 */ /* 0x002fe200078e0268 */
[----:B------:R-:W-:Y:S04]  /*2ef0*/  BSSY B1, `(.L_x_59) ;  /* 0x0000006000017945 */ /* 0x000fe80003800000 */
[----:B------:R1:W-:Y:S01]  /*2f00*/  @!P3 STG.E.U8 desc[UR36][R6.64+0x10], R13 ;  /* 0x0000100d0600b986 */ /* 0x0003e2000c101124 */
[----:B------:R-:W-:Y:S05]  /*2f10*/  @P2 BRA `(.L_x_60) ;  /* 0x00000000000c2947 */ /* 0x000fea0003800000 */
[----:B--2---:R-:W1:Y:S02]  /*2f20*/  LDG.E.U8 R107, desc[UR36][R10.64+0x11] ;  /* 0x000011240a6b7981 */ /* 0x004e64000c1e1100 */
[----:B-1----:R-:W-:-:S05]  /*2f30*/  PRMT R13, R107, 0x8880, RZ ;  /* 0x000088806b0d7816 */ /* 0x002fca00000000ff */
[----:B------:R-:W-:-:S07]  /*2f40*/  IMAD R104, R13, R106, RZ ;  /* 0x0000006a0d687224 */ /* 0x000fce00078e02ff */
.L_x_60:
[----:B------:R-:W-:Y:S05]  /*2f50*/  BSYNC B1 ;  /* 0x0000000000017941 */ /* 0x000fea0003800000 */
.L_x_59:
[----:B------:R-:W-:Y:S01]  /*2f60*/  @!P2 IMAD R99, R99, R105, R104 ;  /* 0x000000696363a224 */ /* 0x000fe200078e0268 */
[----:B------:R-:W-:Y:S04]  /*2f70*/  BSSY B1, `(.L_x_61) ;  /* 0x0000006000017945 */ /* 0x000fe80003800000 */
[----:B------:R0:W-:Y:S01]  /*2f80*/  @!P2 STG.E.U8 desc[UR36][R6.64+0x11], R99 ;  /* 0x000011630600a986 */ /* 0x0001e2000c101124 */
[----:B------:R-:W-:Y:S05]  /*2f90*/  @P5 BRA `(.L_x_62) ;  /* 0x00000000000c5947 */ /* 0x000fea0003800000 */
[----:B--2---:R-:W1:Y:S02]  /*2fa0*/  LDG.E.U8 R107, desc[UR36][R8.64+0x18] ;  /* 0x00001824086b7981 */ /* 0x004e64000c1e1100 */
[----:B-1----:R-:W-:-:S05]  /*2fb0*/  PRMT R13, R107, 0x8880, RZ ;  /* 0x000088806b0d7816 */ /* 0x002fca00000000ff */
[----:B------:R-:W-:-:S07]  /*2fc0*/  IMAD R104, R13, R106, RZ ;  /* 0x0000006a0d687224 */ /* 0x000fce00078e02ff */
.L_x_62:
[----:B------:R-:W-:Y:S05]  /*2fd0*/  BSYNC B1 ;  /* 0x0000000000017941 */ /* 0x000fea0003800000 */
.L_x_61:
[----:B-1----:R-:W-:Y:S01]  /*2fe0*/  @!P5 IMAD R13, R100, R105, R104 ;  /* 0x00000069640dd224 */ /* 0x002fe200078e0268 */
[----:B------:R-:W-:Y:S04]  /*2ff0*/  BSSY B1, `(.L_x_63) ;  /* 0x0000006000017945 */ /* 0x000fe80003800000 */
[----:B------:R1:W-:Y:S01]  /*3000*/  @!P5 STG.E.U8 desc[UR36][R4.64+0x18], R13 ;  /* 0x0000180d0400d986 */ /* 0x0003e2000c101124 */
[----:B------:R-:W-:Y:S05]  /*3010*/  @P4 BRA `(.L_x_64) ;  /* 0x00000000000c4947 */ /* 0x000fea0003800000 */
[----:B--2---:R-:W1:Y:S02]  /*3020*/  LDG.E.U8 R107, desc[UR36][R8.64+0x19] ;  /* 0x00001924086b7981 */ /* 0x004e64000c1e1100 */
[----:B-1----:R-:W-:-:S05]  /*3030*/  PRMT R13, R107, 0x8880, RZ ;  /* 0x000088806b0d7816 */ /* 0x002fca00000000ff */
[----:B------:R-:W-:-:S07]  /*3040*/  IMAD R104, R13, R106, RZ ;  /* 0x0000006a0d687224 */ /* 0x000fce00078e02ff */
.L_x_64:
[----:B------:R-:W-:Y:S05]  /*3050*/  BSYNC B1 ;  /* 0x0000000000017941 */ /* 0x000fea0003800000 */
.L_x_63:
        /* <DEDUP_REMOVED lines=13> */
.L_x_66:
[----:B------:R-:W-:Y:S05]  /*3130*/  BSYNC B1 ;  /* 0x0000000000017941 */ /* 0x000fea0003800000 */
.L_x_65:
[----:B-1----:R-:W-:Y:S01]  /*3140*/  @!P1 IMAD R13, R102, R105, R104 ;  /* 0x00000069660d9224 */ /* 0x002fe200078e0268 */
[----:B------:R-:W-:Y:S04]  /*3150*/  BSSY B1, `(.L_x_67) ;  /* 0x0000006000017945 */ /* 0x000fe80003800000 */
[----:B------:R1:W-:Y:S01]  /*3160*/  @!P1 STG.E.U8 desc[UR36][R6.64+0x18], R13 ;  /* 0x0000180d06009986 */ /* 0x0003e2000c101124 */
[----:B------:R-:W-:Y:S05]  /*3170*/  @P0 BRA `(.L_x_68) ;  /* 0x00000000000c0947 */ /* 0x000fea0003800000 */
[----:B--2---:R-:W1:Y:S02]  /*3180*/  LDG.E.U8 R107, desc[UR36][R10.64+0x19] ;  /* 0x000019240a6b7981 */ /* 0x004e64000c1e1100 */
[----:B-1----:R-:W-:-:S05]  /*3190*/  PRMT R13, R107, 0x8880, RZ ;  /* 0x000088806b0d7816 */ /* 0x002fca00000000ff */
[----:B------:R-:W-:-:S07]  /*31a0*/  IMAD R104, R13, R106, RZ ;  /* 0x0000006a0d687224 */ /* 0x000fce00078e02ff */
.L_x_68:
[----:B------:R-:W-:Y:S05]  /*31b0*/  BSYNC B1 ;  /* 0x0000000000017941 */ /* 0x000fea0003800000 */
.L_x_67:
[----:B------:R-:W-:Y:S01]  /*31c0*/  @!P0 IMAD R103, R103, R105, R104 ;  /* 0x0000006967678224 */ /* 0x000fe200078e0268 */
[----:B------:R-:W-:Y:S04]  /*31d0*/  BSSY B1, `(.L_x_69) ;  /* 0x0000006000017945 */ /* 0x000fe80003800000 */
[----:B------:R0:W-:Y:S01]  /*31e0*/  @!P0 STG.E.U8 desc[UR36][R6.64+0x19], R103 ;  /* 0x0000196706008986 */ /* 0x0001e2000c101124 */
[----:B------:R-:W-:Y:S05]  /*31f0*/  @P5 BRA `(.L_x_70) ;  /* 0x00000000000c5947 */ /* 0x000fea0003800000 */
[----:B--2---:R-:W1:Y:S02]  /*3200*/  LDG.E.U8 R107, desc[UR36][R8.64+0x20] ;  /* 0x00002024086b7981 */ /* 0x004e64000c1e1100 */
[----:B-1----:R-:W-:-:S05]  /*3210*/  PRMT R13, R107, 0x8880, RZ ;  /* 0x000088806b0d7816 */ /* 0x002fca00000000ff */
[----:B------:R-:W-:-:S07]  /*3220*/  IMAD R104, R13, R106, RZ ;  /* 0x0000006a0d687224 */ /* 0x000fce00078e02ff */
.L_x_70:
[----:B------:R-:W-:Y:S05]  /*3230*/  BSYNC B1 ;  /* 0x0000000000017941 */ /* 0x000fea0003800000 */
.L_x_69:
[----:B-1----:R-:W-:Y:S01]  /*3240*/  @!P5 IMAD R13, R72, R105, R104 ;  /* 0x00000069480dd224 */ /* 0x002fe200078e0268 */
[----:B------:R-:W-:Y:S04]  /*3250*/  BSSY B1, `(.L_x_71) ;  /* 0x0000006000017945 */ /* 0x000fe80003800000 */
[----:B------:R1:W-:Y:S01]  /*3260*/  @!P5 STG.E.U8 desc[UR36][R4.64+0x20], R13 ;  /* 0x0000200d0400d986 */ /* 0x0003e2000c101124 */
[----:B------:R-:W-:Y:S05]  /*3270*/  @P4 BRA `(.L_x_72) ;  /* 0x00000000000c4947 */ /* 0x000fea0003800000 */
[----:B--2---:R-:W1:Y:S02]  /*3280*/  LDG.E.U8 R107, desc[UR36][R8.64+0x21] ;  /* 0x00002124086b7981 */ /* 0x004e64000c1e1100 */
[----:B-1----:R-:W-:-:S05]  /*3290*/  PRMT R13, R107, 0x8880, RZ ;  /* 0x000088806b0d7816 */ /* 0x002fca00000000ff */
[----:B------:R-:W-:-:S07]  /*32a0*/  IMAD R104, R13, R106, RZ ;  /* 0x0000006a0d687224 */ /* 0x000fce00078e02ff */
.L_x_72:
[----:B------:R-:W-:Y:S05]  /*32b0*/  BSYNC B1 ;  /* 0x0000000000017941 */ /* 0x000fea0003800000 */
.L_x_71:
        /* <DEDUP_REMOVED lines=13> */
.L_x_74:
[----:B------:R-:W-:Y:S05]  /*3390*/  BSYNC B1 ;  /* 0x0000000000017941 */ /* 0x000fea0003800000 */
.L_x_73:
[----:B-1----:R-:W-:Y:S01]  /*33a0*/  @!P3 IMAD R13, R74, R105, R104 ;  /* 0x000000694a0db224 */ /* 0x002fe200078e0268 */
[----:B------:R-:W-:Y:S04]  /*33b0*/  BSSY B1, `(.L_x_75) ;  /* 0x0000006000017945 */ /* 0x000fe80003800000 */
[----:B------:R1:W-:Y:S01]  /*33c0*/  @!P3 STG.E.U8 desc[UR36][R6.64+0x20], R13 ;  /* 0x0000200d0600b986 */ /* 0x0003e2000c101124 */
[----:B------:R-:W-:Y:S05]  /*33d0*/  @P2 BRA `(.L_x_76) ;  /* 0x00000000000c2947 */ /* 0x000fea0003800000 */
[----:B--2---:R-:W1:Y:S02]  /*33e0*/  LDG.E.U8 R107, desc[UR36][R10.64+0x21] ;  /* 0x000021240a6b7981 */ /* 0x004e64000c1e1100 */
[----:B-1----:R-:W-:-:S05]  /*33f0*/  PRMT R13, R107, 0x8880, RZ ;  /* 0x000088806b0d7816 */ /* 0x002fca00000000ff */
[----:B------:R-:W-:-:S07]  /*3400*/  IMAD R104, R13, R106, RZ ;  /* 0x0000006a0d687224 */ /* 0x000fce00078e02ff */
.L_x_76:
[----:B------:R-:W-:Y:S05]  /*3410*/  BSYNC B1 ;  /* 0x0000000000017941 */ /* 0x000fea0003800000 */
.L_x_75:
[----:B------:R-:W-:Y:S01]  /*3420*/  @!P2 IMAD R75, R75, R105, R104 ;  /* 0x000000694b4ba224 */ /* 0x000fe200078e0268 */
[----:B------:R-:W-:Y:S04]  /*3430*/  BSSY B1, `(.L_x_77) ;  /* 0x0000006000017945 */ /* 0x000fe80003800000 */
[----:B------:R0:W-:Y:S01]  /*3440*/  @!P2 STG.E.U8 desc[UR36][R6.64+0x21], R75 ;  /* 0x0000214b0600a986 */ /* 0x0001e2000c101124 */
[----:B------:R-:W-:Y:S05]  /*3450*/  @P5 BRA `(.L_x_78) ;  /* 0x00000000000c5947 */ /* 0x000fea0003800000 */
[----:B--2---:R-:W1:Y:S02]  /*3460*/  LDG.E.U8 R107, desc[UR36][R8.64+0x28] ;  /* 0x00002824086b7981 */ /* 0x004e64000c1e1100 */
[----:B-1----:R-:W-:-:S05]  /*3470*/  PRMT R13, R107, 0x8880, RZ ;  /* 0x000088806b0d7816 */ /* 0x002fca00000000ff */
[----:B------:R-:W-:-:S07]  /*3480*/  IMAD R104, R13, R106, RZ ;  /* 0x0000006a0d687224 */ /* 0x000fce00078e02ff */
.L_x_78:
[----:B------:R-:W-:Y:S05]  /*3490*/  BSYNC B1 ;  /* 0x0000000000017941 */ /* 0x000fea0003800000 */
.L_x_77:
[----:B-1----:R-:W-:Y:S01]  /*34a0*/  @!P5 IMAD R13, R76, R105, R104 ;  /* 0x000000694c0dd224 */ /* 0x002fe200078e0268 */
[----:B------:R-:W-:Y:S04]  /*34b0*/  BSSY B1, `(.L_x_79) ;  /* 0x0000006000017945 */ /* 0x000fe80003800000 */
[----:B------:R1:W-:Y:S01]  /*34c0*/  @!P5 STG.E.U8 desc[UR36][R4.64+0x28], R13 ;  /* 0x0000280d0400d986 */ /* 0x0003e2000c101124 */
[----:B------:R-:W-:Y:S05]  /*34d0*/  @P4 BRA `(.L_x_80) ;  /* 0x00000000000c4947 */ /* 0x000fea0003800000 */
[----:B--2---:R-:W1:Y:S02]  /*34e0*/  LDG.E.U8 R107, desc[UR36][R8.64+0x29] ;  /* 0x00002924086b7981 */ /* 0x004e64000c1e1100 */
[----:B-1----:R-:W-:-:S05]  /*34f0*/  PRMT R13, R107, 0x8880, RZ ;  /* 0x000088806b0d7816 */ /* 0x002fca00000000ff */
[----:B------:R-:W-:-:S07]  /*3500*/  IMAD R104, R13, R106, RZ ;  /* 0x0000006a0d687224 */ /* 0x000fce00078e02ff */
.L_x_80:
[----:B------:R-:W-:Y:S05]  /*3510*/  BSYNC B1 ;  /* 0x0000000000017941 */ /* 0x000fea0003800000 */
.L_x_79:
        /* <DEDUP_REMOVED lines=13> */
.L_x_82:
[----:B------:R-:W-:Y:S05]  /*35f0*/  BSYNC B1 ;  /* 0x0000000000017941 */ /* 0x000fea0003800000 */
.L_x_81:
[----:B-1----:R-:W-:Y:S01]  /*3600*/  @!P1 IMAD R13, R78, R105, R104 ;  /* 0x000000694e0d9224 */ /* 0x002fe200078e0268 */
[----:B------:R-:W-:Y:S04]  /*3610*/  BSSY B1, `(.L_x_83) ;  /* 0x0000006000017945 */ /* 0x000fe80003800000 */
[----:B------:R1:W-:Y:S01]  /*3620*/  @!P1 STG.E.U8 desc[UR36][R6.64+0x28], R13 ;  /* 0x0000280d06009986 */ /* 0x0003e2000c101124 */
[----:B------:R-:W-:Y:S05]  /*3630*/  @P0 BRA `(.L_x_84) ;  /* 0x00000000000c0947 */ /* 0x000fea0003800000 */
[----:B--2---:R-:W1:Y:S02]  /*3640*/  LDG.E.U8 R107, desc[UR36][R10.64+0x29] ;  /* 0x000029240a6b7981 */ /* 0x004e64000c1e1100 */
[----:B-1----:R-:W-:-:S05]  /*3650*/  PRMT R13, R107, 0x8880, RZ ;  /* 0x000088806b0d7816 */ /* 0x002fca00000000ff */
[----:B------:R-:W-:-:S07]  /*3660*/  IMAD R104, R13, R106, RZ ;  /* 0x0000006a0d687224 */ /* 0x000fce00078e02ff */
.L_x_84:
[----:B------:R-:W-:Y:S05]  /*3670*/  BSYNC B1 ;  /* 0x0000000000017941 */ /* 0x000fea0003800000 */
.L_x_83:
[----:B------:R-:W-:Y:S01]  /*3680*/  @!P0 IMAD R79, R79, R105, R104 ;  /* 0x000000694f4f8224 */ /* 0x000fe200078e0268 */
[----:B------:R-:W-:Y:S04]  /*3690*/  BSSY B1, `(.L_x_85) ;  /* 0x0000006000017945 */ /* 0x000fe80003800000 */
[----:B------:R0:W-:Y:S01]  /*36a0*/  @!P0 STG.E.U8 desc[UR36][R6.64+0x29], R79 ;  /* 0x0000294f06008986 */ /* 0x0001e2000c101124 */
[----:B------:R-:W-:Y:S05]  /*36b0*/  @P5 BRA `(.L_x_86) ;  /* 0x00000000000c5947 */ /* 0x000fea0003800000 */
[----:B--2---:R-:W1:Y:S02]  /*36c0*/  LDG.E.U8 R107, desc[UR36][R8.64+0x30] ;  /* 0x00003024086b7981 */ /* 0x004e64000c1e1100 */
[----:B-1----:R-:W-:-:S05]  /*36d0*/  PRMT R13, R107, 0x8880, RZ ;  /* 0x000088806b0d7816 */ /* 0x002fca00000000ff */
[----:B------:R-:W-:-:S07]  /*36e0*/  IMAD R104, R13, R106, RZ ;  /* 0x0000006a0d687224 */ /* 0x000fce00078e02ff */
.L_x_86:
[----:B------:R-:W-:Y:S05]  /*36f0*/  BSYNC B1 ;  /* 0x0000000000017941 */ /* 0x000fea0003800000 */
.L_x_85:
[----:B-1----:R-:W-:Y:S01]  /*3700*/  @!P5 IMAD R13, R80, R105, R104 ;  /* 0x00000069500dd224 */ /* 0x002fe200078e0268 */
[----:B------:R-:W-:Y:S04]  /*3710*/  BSSY B1, `(.L_x_87) ;  /* 0x0000006000017945 */ /* 0x000fe80003800000 */
[----:B------:R1:W-:Y:S01]  /*3720*/  @!P5 STG.E.U8 desc[UR36][R4.64+0x30], R13 ;  /* 0x0000300d0400d986 */ /* 0x0003e2000c101124 */
[----:B------:R-:W-:Y:S05]  /*3730*/  @P4 BRA `(.L_x_88) ;  /* 0x00000000000c4947 */ /* 0x000fea0003800000 */
[----:B--2---:R-:W1:Y:S02]  /*3740*/  LDG.E.U8 R107, desc[UR36][R8.64+0x31] ;  /* 0x00003124086b7981 */ /* 0x004e64000c1e1100 */
[----:B-1----:R-:W-:-:S05]  /*3750*/  PRMT R13, R107, 0x8880, RZ ;  /* 0x000088806b0d7816 */ /* 0x002fca00000000ff */
[----:B------:R-:W-:-:S07]  /*3760*/  IMAD R104, R13, R106, RZ ;  /* 0x0000006a0d687224 */ /* 0x000fce00078e02ff */
.L_x_88:
[----:B------:R-:W-:Y:S05]  /*3770*/  BSYNC B1 ;  /* 0x0000000000017941 */ /* 0x000fea0003800000 */
.L_x_87:
        /* <DEDUP_REMOVED lines=13> */
.L_x_90:
[----:B------:R-:W-:Y:S05]  /*3850*/  BSYNC B1 ;  /* 0x0000000000017941 */ /* 0x000fea0003800000 */
.L_x_89:
[----:B-1----:R-:W-:Y:S01]  /*3860*/  @!P3 IMAD R13, R82, R105, R104 ;  /* 0x00000069520db224 */ /* 0x002fe200078e0268 */
[----:B------:R-:W-:Y:S04]  /*3870*/  BSSY B1, `(.L_x_91) ;  /* 0x0000006000017945 */ /* 0x000fe80003800000 */
[----:B------:R1:W-:Y:S01]  /*3880*/  @!P3 STG.E.U8 desc[UR36][R6.64+0x30], R13 ;  /* 0x0000300d0600b986 */ /* 0x0003e2000c101124 */
[----:B------:R-:W-:Y:S05]  /*3890*/  @P2 BRA `(.L_x_92) ;  /* 0x00000000000c2947 */ /* 0x000fea0003800000 */
[----:B--2---:R-:W1:Y:S02]  /*38a0*/  LDG.E.U8 R107, desc[UR36][R10.64+0x31] ;  /* 0x000031240a6b7981 */ /* 0x004e64000c1e1100 */
[----:B-1----:R-:W-:-:S05]  /*38b0*/  PRMT R13, R107, 0x8880, RZ ;  /* 0x000088806b0d7816 */ /* 0x002fca00000000ff */
[----:B------:R-:W-:-:S07]  /*38c0*/  IMAD R104, R13, R106, RZ ;  /* 0x0000006a0d687224 */ /* 0x000fce00078e02ff */
.L_x_92:
[----:B------:R-:W-:Y:S05]  /*38d0*/  BSYNC B1 ;  /* 0x0000000000017941 */ /* 0x000fea0003800000 */
.L_x_91:
[----:B------:R-:W-:Y:S01]  /*38e0*/  @!P2 IMAD R83, R83, R105, R104 ;  /* 0x000000695353a224 */ /* 0x000fe200078e0268 */
[----:B------:R-:W-:Y:S04]  /*38f0*/  BSSY B1, `(.L_x_93) ;  /* 0x0000006000017945 */ /* 0x000fe80003800000 */
[----:B------:R0:W-:Y:S01]  /*3900*/  @!P2 STG.E.U8 desc[UR36][R6.64+0x31], R83 ;  /* 0x000031530600a986 */ /* 0x0001e2000c101124 */
[----:B------:R-:W-:Y:S05]  /*3910*/  @P5 BRA `(.L_x_94) ;  /* 0x00000000000c5947 */ /* 0x000fea0003800000 */
[----:B--2---:R-:W1:Y:S02]  /*3920*/  LDG.E.U8 R107, desc[UR36][R8.64+0x38] ;  /* 0x00003824086b7981 */ /* 0x004e64000c1e1100 */
[----:B-1----:R-:W-:-:S05]  /*3930*/  PRMT R13, R107, 0x8880, RZ ;  /* 0x000088806b0d7816 */ /* 0x002fca00000000ff */
[----:B------:R-:W-:-:S07]  /*3940*/  IMAD R104, R13, R106, RZ ;  /* 0x0000006a0d687224 */ /* 0x000fce00078e02ff */
.L_x_94:
[----:B------:R-:W-:Y:S05]  /*3950*/  BSYNC B1 ;  /* 0x0000000000017941 */ /* 0x000fea0003800000 */
.L_x_93:
[----:B-1----:R-:W-:Y:S01]  /*3960*/  @!P5 IMAD R13, R84, R105, R104 ;  /* 0x00000069540dd224 */ /* 0x002fe200078e0268 */
[----:B------:R-:W-:Y:S04]  /*3970*/  BSSY B1, `(.L_x_95) ;  /* 0x0000006000017945 */ /* 0x000fe80003800000 */
[----:B------:R1:W-:Y:S01]  /*3980*/  @!P5 STG.E.U8 desc[UR36][R4.64+0x38], R13 ;  /* 0x0000380d0400d986 */ /* 0x0003e2000c101124 */
[----:B------:R-:W-:Y:S05]  /*3990*/  @P4 BRA `(.L_x_96) ;  /* 0x00000000000c4947 */ /* 0x000fea0003800000 */
[----:B--2---:R-:W1:Y:S02]  /*39a0*/  LDG.E.U8 R107, desc[UR36][R8.64+0x39] ;  /* 0x00003924086b7981 */ /* 0x004e64000c1e1100 */
[----:B-1----:R-:W-:-:S05]  /*39b0*/  PRMT R13, R107, 0x8880, RZ ;  /* 0x000088806b0d7816 */ /* 0x002fca00000000ff */
[----:B------:R-:W-:-:S07]  /*39c0*/  IMAD R104, R13, R106, RZ ;  /* 0x0000006a0d687224 */ /* 0x000fce00078e02ff */
.L_x_96:
[----:B------:R-:W-:Y:S05]  /*39d0*/  BSYNC B1 ;  /* 0x0000000000017941 */ /* 0x000fea0003800000 */
.L_x_95:
        /* <DEDUP_REMOVED lines=13> */
.L_x_98:
[----:B------:R-:W-:Y:S05]  /*3ab0*/  BSYNC B1 ;  /* 0x0000000000017941 */ /* 0x000fea0003800000 */
.L_x_97:
[----:B-1----:R-:W-:Y:S01]  /*3ac0*/  @!P1 IMAD R13, R86, R105, R104 ;  /* 0x00000069560d9224 */ /* 0x002fe200078e0268 */
[----:B------:R-:W-:Y:S04]  /*3ad0*/  BSSY B1, `(.L_x_99) ;  /* 0x0000006000017945 */ /* 0x000fe80003800000 */
[----:B------:R1:W-:Y:S01]  /*3ae0*/  @!P1 STG.E.U8 desc[UR36][R6.64+0x38], R13 ;  /* 0x0000380d06009986 */ /* 0x0003e2000c101124 */
[----:B------:R-:W-:Y:S05]  /*3af0*/  @P0 BRA `(.L_x_100) ;  /* 0x00000000000c0947 */ /* 0x000fea0003800000 */
[----:B--2---:R-:W1:Y:S02]  /*3b00*/  LDG.E.U8 R107, desc[UR36][R10.64+0x39] ;  /* 0x000039240a6b7981 */ /* 0x004e64000c1e1100 */
[----:B-1----:R-:W-:-:S05]  /*3b10*/  PRMT R13, R107, 0x8880, RZ ;  /* 0x000088806b0d7816 */ /* 0x002fca00000000ff */
[----:B------:R-:W-:-:S07]  /*3b20*/  IMAD R104, R13, R106, RZ ;  /* 0x0000006a0d687224 */ /* 0x000fce00078e02ff */
.L_x_100:
[----:B------:R-:W-:Y:S05]  /*3b30*/  BSYNC B1 ;  /* 0x0000000000017941 */ /* 0x000fea0003800000 */
.L_x_99:
[----:B------:R-:W-:Y:S01]  /*3b40*/  @!P0 IMAD R87, R87, R105, R104 ;  /* 0x0000006957578224 */ /* 0x000fe200078e0268 */
[----:B------:R-:W-:Y:S04]  /*3b50*/  BSSY B1, `(.L_x_101) ;  /* 0x0000006000017945 */ /* 0x000fe80003800000 */
[----:B------:R0:W-:Y:S01]  /*3b60*/  @!P0 STG.E.U8 desc[UR36][R6.64+0x39], R87 ;  /* 0x0000395706008986 */ /* 0x0001e2000c101124 */
[----:B------:R-:W-:Y:S05]  /*3b70*/  @P5 BRA `(.L_x_102) ;  /* 0x00000000000c5947 */ /* 0x000fea0003800000 */
[----:B--2---:R-:W1:Y:S02]  /*3b80*/  LDG.E.U8 R107, desc[UR36][R8.64+0x40] ;  /* 0x00004024086b7981 */ /* 0x004e64000c1e1100 */
[----:B-1----:R-:W-:-:S05]  /*3b90*/  PRMT R13, R107, 0x8880, RZ ;  /* 0x000088806b0d7816 */ /* 0x002fca00000000ff */
[----:B------:R-:W-:-:S07]  /*3ba0*/  IMAD R104, R13, R106, RZ ;  /* 0x0000006a0d687224 */ /* 0x000fce00078e02ff */
.L_x_102:
[----:B------:R-:W-:Y:S05]  /*3bb0*/  BSYNC B1 ;  /* 0x0000000000017941 */ /* 0x000fea0003800000 */
.L_x_101:
[----:B-1----:R-:W-:Y:S01]  /*3bc0*/  @!P5 IMAD R13, R56, R105, R104 ;  /* 0x00000069380dd224 */ /* 0x002fe200078e0268 */
[----:B------:R-:W-:Y:S04]  /*3bd0*/  BSSY B1, `(.L_x_103) ;  /* 0x0000006000017945 */ /* 0x000fe80003800000 */
[----:B------:R1:W-:Y:S01]  /*3be0*/  @!P5 STG.E.U8 desc[UR36][R4.64+0x40], R13 ;  /* 0x0000400d0400d986 */ /* 0x0003e2000c101124 */
[----:B------:R-:W-:Y:S05]  /*3bf0*/  @P4 BRA `(.L_x_104) ;  /* 0x00000000000c4947 */ /* 0x000fea0003800000 */
[----:B--2---:R-:W1:Y:S02]  /*3c00*/  LDG.E.U8 R107, desc[UR36][R8.64+0x41] ;  /* 0x00004124086b7981 */ /* 0x004e64000c1e1100 */
[----:B-1----:R-:W-:-:S05]  /*3c10*/  PRMT R13, R107, 0x8880, RZ ;  /* 0x000088806b0d7816 */ /* 0x002fca00000000ff */
[----:B------:R-:W-:-:S07]  /*3c20*/  IMAD R104, R13, R106, RZ ;  /* 0x0000006a0d687224 */ /* 0x000fce00078e02ff */
.L_x_104:
[----:B------:R-:W-:Y:S05]  /*3c30*/  BSYNC B1 ;  /* 0x0000000000017941 */ /* 0x000fea0003800000 */
.L_x_103:
        /* <DEDUP_REMOVED lines=13> */
.L_x_106:
[----:B------:R-:W-:Y:S05]  /*3d10*/  BSYNC B1 ;  /* 0x0000000000017941 */ /* 0x000fea0003800000 */
.L_x_105:
[----:B-1----:R-:W-:Y:S01]  /*3d20*/  @!P3 IMAD R13, R58, R105, R104 ;  /* 0x000000693a0db224 */ /* 0x002fe200078e0268 */
[----:B------:R-:W-:Y:S04]  /*3d30*/  BSSY B1, `(.L_x_107) ;  /* 0x0000006000017945 */ /* 0x000fe80003800000 */
[----:B------:R1:W-:Y:S01]  /*3d40*/  @!P3 STG.E.U8 desc[UR36][R6.64+0x40], R13 ;  /* 0x0000400d0600b986 */ /* 0x0003e2000c101124 */
[----:B------:R-:W-:Y:S05]  /*3d50*/  @P2 BRA `(.L_x_108) ;  /* 0x00000000000c2947 */ /* 0x000fea0003800000 */
[----:B--2---:R-:W1:Y:S02]  /*3d60*/  LDG.E.U8 R107, desc[UR36][R10.64+0x41] ;  /* 0x000041240a6b7981 */ /* 0x004e64000c1e1100 */
[----:B-1----:R-:W-:-:S05]  /*3d70*/  PRMT R13, R107, 0x8880, RZ ;  /* 0x000088806b0d7816 */ /* 0x002fca00000000ff */
[----:B------:R-:W-:-:S07]  /*3d80*/  IMAD R104, R13, R106, RZ ;  /* 0x0000006a0d687224 */ /* 0x000fce00078e02ff */
.L_x_108:
[----:B------:R-:W-:Y:S05]  /*3d90*/  BSYNC B1 ;  /* 0x0000000000017941 */ /* 0x000fea0003800000 */
.L_x_107:
[----:B------:R-:W-:Y:S01]  /*3da0*/  @!P2 IMAD R59, R59, R105, R104 ;  /* 0x000000693b3ba224 */ /* 0x000fe200078e0268 */
[----:B------:R-:W-:Y:S04]  /*3db0*/  BSSY B1, `(.L_x_109) ;  /* 0x0000006000017945 */ /* 0x000fe80003800000 */
[----:B------:R0:W-:Y:S01]  /*3dc0*/  @!P2 STG.E.U8 desc[UR36][R6.64+0x41], R59 ;  /* 0x0000413b0600a986 */ /* 0x0001e2000c101124 */
[----:B------:R-:W-:Y:S05]  /*3dd0*/  @P5 BRA `(.L_x_110) ;  /* 0x00000000000c5947 */ /* 0x000fea0003800000 */
[----:B--2---:R-:W1:Y:S02]  /*3de0*/  LDG.E.U8 R107, desc[UR36][R8.64+0x48] ;  /* 0x00004824086b7981 */ /* 0x004e64000c1e1100 */
[----:B-1----:R-:W-:-:S05]  /*3df0*/  PRMT R13, R107, 0x8880, RZ ;  /* 0x000088806b0d7816 */ /* 0x002fca00000000ff */
[----:B------:R-:W-:-:S07]  /*3e00*/  IMAD R104, R13, R106, RZ ;  /* 0x0000006a0d687224 */ /* 0x000fce00078e02ff */
.L_x_110:
[----:B------:R-:W-:Y:S05]  /*3e10*/  BSYNC B1 ;  /* 0x0000000000017941 */ /* 0x000fea0003800000 */
.L_x_109:
[----:B-1----:R-:W-:Y:S01]  /*3e20*/  @!P5 IMAD R13, R60, R105, R104 ;  /* 0x000000693c0dd224 */ /* 0x002fe200078e0268 */
[----:B------:R-:W-:Y:S04]  /*3e30*/  BSSY B1, `(.L_x_111) ;  /* 0x0000006000017945 */ /* 0x000fe80003800000 */
[----:B------:R1:W-:Y:S01]  /*3e40*/  @!P5 STG.E.U8 desc[UR36][R4.64+0x48], R13 ;  /* 0x0000480d0400d986 */ /* 0x0003e2000c101124 */
[----:B------:R-:W-:Y:S05]  /*3e50*/  @P4 BRA `(.L_x_112) ;  /* 0x00000000000c4947 */ /* 0x000fea0003800000 */
[----:B--2---:R-:W1:Y:S02]  /*3e60*/  LDG.E.U8 R107, desc[UR36][R8.64+0x49] ;  /* 0x00004924086b7981 */ /* 0x004e64000c1e1100 */
[----:B-1----:R-:W-:-:S05]  /*3e70*/  PRMT R13, R107, 0x8880, RZ ;  /* 0x000088806b0d7816 */ /* 0x002fca00000000ff */
[----:B------:R-:W-:-:S07]  /*3e80*/  IMAD R104, R13, R106, RZ ;  /* 0x0000006a0d687224 */ /* 0x000fce00078e02ff */
.L_x_112:
[----:B------:R-:W-:Y:S05]  /*3e90*/  BSYNC B1 ;  /* 0x0000000000017941 */ /* 0x000fea0003800000 */
.L_x_111:
        /* <DEDUP_REMOVED lines=13> */
.L_x_114:
[----:B------:R-:W-:Y:S05]  /*3f70*/  BSYNC B1 ;  /* 0x0000000000017941 */ /* 0x000fea0003800000 */
.L_x_113:
[----:B-1----:R-:W-:Y:S01]  /*3f80*/  @!P1 IMAD R13, R62, R105, R104 ;  /* 0x000000693e0d9224 */ /* 0x002fe200078e0268 */
[----:B------:R-:W-:Y:S04]  /*3f90*/  BSSY B1, `(.L_x_115) ;  /* 0x0000006000017945 */ /* 0x000fe80003800000 */
[----:B------:R1:W-:Y:S01]  /*3fa0*/  @!P1 STG.E.U8 desc[UR36][R6.64+0x48], R13 ;  /* 0x0000480d06009986 */ /* 0x0003e2000c101124 */
[----:B------:R-:W-:Y:S05]  /*3fb0*/  @P0 BRA `(.L_x_116) ;  /* 0x00000000000c0947 */ /* 0x000fea0003800000 */
[----:B--2---:R-:W1:Y:S02]  /*3fc0*/  LDG.E.U8 R107, desc[UR36][R10.64+0x49] ;  /* 0x000049240a6b7981 */ /* 0x004e64000c1e1100 */
[----:B-1----:R-:W-:-:S05]  /*3fd0*/  PRMT R13, R107, 0x8880, RZ ;  /* 0x000088806b0d7816 */ /* 0x002fca00000000ff */
[----:B------:R-:W-:-:S07]  /*3fe0*/  IMAD R104, R13, R106, RZ ;  /* 0x0000006a0d687224 */ /* 0x000fce00078e02ff */
.L_x_116:
[----:B------:R-:W-:Y:S05]  /*3ff0*/  BSYNC B1 ;  /* 0x0000000000017941 */ /* 0x000fea0003800000 */
.L_x_115:
[----:B------:R-:W-:Y:S01]  /*4000*/  @!P0 IMAD R63, R63, R105, R104 ;  /* 0x000000693f3f8224 */ /* 0x000fe200078e0268 */
[----:B------:R-:W-:Y:S04]  /*4010*/  BSSY B1, `(.L_x_117) ;  /* 0x0000006000017945 */ /* 0x000fe80003800000 */
[----:B------:R0:W-:Y:S01]  /*4020*/  @!P0 STG.E.U8 desc[UR36][R6.64+0x49], R63 ;  /* 0x0000493f06008986 */ /* 0x0001e2000c101124 */
[----:B------:R-:W-:Y:S05]  /*4030*/  @P5 BRA `(.L_x_118) ;  /* 0x00000000000c5947 */ /* 0x000fea0003800000 */
[----:B--2---:R-:W1:Y:S02]  /*4040*/  LDG.E.U8 R107, desc[UR36][R8.64+0x50] ;  /* 0x00005024086b7981 */ /* 0x004e64000c1e1100 */
[----:B-1----:R-:W-:-:S05]  /*4050*/  PRMT R13, R107, 0x8880, RZ ;  /* 0x000088806b0d7816 */ /* 0x002fca00000000ff */
[----:B------:R-:W-:-:S07]  /*4060*/  IMAD R104, R13, R106, RZ ;  /* 0x0000006a0d687224 */ /* 0x000fce00078e02ff */
.L_x_118:
[----:B------:R-:W-:Y:S05]  /*4070*/  BSYNC B1 ;  /* 0x0000000000017941 */ /* 0x000fea0003800000 */
.L_x_117:
[----:B-1----:R-:W-:Y:S01]  /*4080*/  @!P5 IMAD R13, R64, R105, R104 ;  /* 0x00000069400dd224 */ /* 0x002fe200078e0268 */
[----:B------:R-:W-:Y:S04]  /*4090*/  BSSY B1, `(.L_x_119) ;  /* 0x0000006000017945 */ /* 0x000fe80003800000 */
[----:B------:R1:W-:Y:S01]  /*40a0*/  @!P5 STG.E.U8 desc[UR36][R4.64+0x50], R13 ;  /* 0x0000500d0400d986 */ /* 0x0003e2000c101124 */
[----:B------:R-:W-:Y:S05]  /*40b0*/  @P4 BRA `(.L_x_120) ;  /* 0x00000000000c4947 */ /* 0x000fea0003800000 */
[----:B--2---:R-:W1:Y:S02]  /*40c0*/  LDG.E.U8 R107, desc[UR36][R8.64+0x51] ;  /* 0x00005124086b7981 */ /* 0x004e64000c1e1100 */
[----:B-1----:R-:W-:-:S05]  /*40d0*/  PRMT R13, R107, 0x8880, RZ ;  /* 0x000088806b0d7816 */ /* 0x002fca00000000ff */
[----:B------:R-:W-:-:S07]  /*40e0*/  IMAD R104, R13, R106, RZ ;  /* 0x0000006a0d687224 */ /* 0x000fce00078e02ff */
.L_x_120:
[----:B------:R-:W-:Y:S05]  /*40f0*/  BSYNC B1 ;  /* 0x0000000000017941 */ /* 0x000fea0003800000 */
.L_x_119:
        /* <DEDUP_REMOVED lines=13> */
.L_x_122:
[----:B------:R-:W-:Y:S05]  /*41d0*/  BSYNC B1 ;  /* 0x0000000000017941 */ /* 0x000fea0003800000 */
.L_x_121:
[----:B-1----:R-:W-:Y:S01]  /*41e0*/  @!P3 IMAD R13, R66, R105, R104 ;  /* 0x00000069420db224 */ /* 0x002fe200078e0268 */
[----:B------:R-:W-:Y:S04]  /*41f0*/  BSSY B1, `(.L_x_123) ;  /* 0x0000006000017945 */ /* 0x000fe80003800000 */
[----:B------:R1:W-:Y:S01]  /*4200*/  @!P3 STG.E.U8 desc[UR36][R6.64+0x50], R13 ;  /* 0x0000500d0600b986 */ /* 0x0003e2000c101124 */
[----:B------:R-:W-:Y:S05]  /*4210*/  @P2 BRA `(.L_x_124) ;  /* 0x00000000000c2947 */ /* 0x000fea0003800000 */
[----:B--2---:R-:W1:Y:S02]  /*4220*/  LDG.E.U8 R107, desc[UR36][R10.64+0x51] ;  /* 0x000051240a6b7981 */ /* 0x004e64000c1e1100 */
[----:B-1----:R-:W-:-:S05]  /*4230*/  PRMT R13, R107, 0x8880, RZ ;  /* 0x000088806b0d7816 */ /* 0x002fca00000000ff */
[----:B------:R-:W-:-:S07]  /*4240*/  IMAD R104, R13, R106, RZ ;  /* 0x0000006a0d687224 */ /* 0x000fce00078e02ff */
.L_x_124:
[----:B------:R-:W-:Y:S05]  /*4250*/  BSYNC B1 ;  /* 0x0000000000017941 */ /* 0x000fea0003800000 */
.L_x_123:
[----:B------:R-:W-:Y:S01]  /*4260*/  @!P2 IMAD R67, R67, R105, R104 ;  /* 0x000000694343a224 */ /* 0x000fe200078e0268 */
[----:B------:R-:W-:Y:S04]  /*4270*/  BSSY B1, `(.L_x_125) ;  /* 0x0000006000017945 */ /* 0x000fe80003800000 */
[----:B------:R0:W-:Y:S01]  /*4280*/  @!P2 STG.E.U8 desc[UR36][R6.64+0x51], R67 ;  /* 0x000051430600a986 */ /* 0x0001e2000c101124 */
[----:B------:R-:W-:Y:S05]  /*4290*/  @P5 BRA `(.L_x_126) ;  /* 0x00000000000c5947 */ /* 0x000fea0003800000 */
[----:B--2---:R-:W1:Y:S02]  /*42a0*/  LDG.E.U8 R107, desc[UR36][R8.64+0x58] ;  /* 0x00005824086b7981 */ /* 0x004e64000c1e1100 */
[----:B-1----:R-:W-:-:S05]  /*42b0*/  PRMT R13, R107, 0x8880, RZ ;  /* 0x000088806b0d7816 */ /* 0x002fca00000000ff */
[----:B------:R-:W-:-:S07]  /*42c0*/  IMAD R104, R13, R106, RZ ;  /* 0x0000006a0d687224 */ /* 0x000fce00078e02ff */
.L_x_126:
[----:B------:R-:W-:Y:S05]  /*42d0*/  BSYNC B1 ;  /* 0x0000000000017941 */ /* 0x000fea0003800000 */
.L_x_125:
[----:B-1----:R-:W-:Y:S01]  /*42e0*/  @!P5 IMAD R13, R68, R105, R104 ;  /* 0x00000069440dd224 */ /* 0x002fe200078e0268 */
[----:B------:R-:W-:Y:S04]  /*42f0*/  BSSY B1, `(.L_x_127) ;  /* 0x0000006000017945 */ /* 0x000fe80003800000 */
[----:B------:R1:W-:Y:S01]  /*4300*/  @!P5 STG.E.U8 desc[UR36][R4.64+0x58], R13 ;  /* 0x0000580d0400d986 */ /* 0x0003e2000c101124 */
[----:B------:R-:W-:Y:S05]  /*4310*/  @P4 BRA `(.L_x_128) ;  /* 0x00000000000c4947 */ /* 0x000fea0003800000 */
[----:B--2---:R-:W1:Y:S02]  /*4320*/  LDG.E.U8 R107, desc[UR36][R8.64+0x59] ;  /* 0x00005924086b7981 */ /* 0x004e64000c1e1100 */
[----:B-1----:R-:W-:-:S05]  /*4330*/  PRMT R13, R107, 0x8880, RZ ;  /* 0x000088806b0d7816 */ /* 0x002fca00000000ff */
[----:B------:R-:W-:-:S07]  /*4340*/  IMAD R104, R13, R106, RZ ;  /* 0x0000006a0d687224 */ /* 0x000fce00078e02ff */
.L_x_128:
[----:B------:R-:W-:Y:S05]  /*4350*/  BSYNC B1 ;  /* 0x0000000000017941 */ /* 0x000fea0003800000 */
.L_x_127:
        /* <DEDUP_REMOVED lines=13> */
.L_x_130:
[----:B------:R-:W-:Y:S05]  /*4430*/  BSYNC B1 ;  /* 0x0000000000017941 */ /* 0x000fea0003800000 */
.L_x_129:
[----:B-1----:R-:W-:Y:S01]  /*4440*/  @!P1 IMAD R13, R70, R105, R104 ;  /* 0x00000069460d9224 */ /* 0x002fe200078e0268 */
[----:B------:R-:W-:Y:S04]  /*4450*/  BSSY B1, `(.L_x_131) ;  /* 0x0000006000017945 */ /* 0x000fe80003800000 */
[----:B------:R1:W-:Y:S01]  /*4460*/  @!P1 STG.E.U8 desc[UR36][R6.64+0x58], R13 ;  /* 0x0000580d06009986 */ /* 0x0003e2000c101124 */
[----:B------:R-:W-:Y:S05]  /*4470*/  @P0 BRA `(.L_x_132) ;  /* 0x00000000000c0947 */ /* 0x000fea0003800000 */
[----:B--2---:R-:W1:Y:S02]  /*4480*/  LDG.E.U8 R107, desc[UR36][R10.64+0x59] ;  /* 0x000059240a6b7981 */ /* 0x004e64000c1e1100 */
[----:B-1----:R-:W-:-:S05]  /*4490*/  PRMT R13, R107, 0x8880, RZ ;  /* 0x000088806b0d7816 */ /* 0x002fca00000000ff */
[----:B------:R-:W-:-:S07]  /*44a0*/  IMAD R104, R13, R106, RZ ;  /* 0x0000006a0d687224 */ /* 0x000fce00078e02ff */
.L_x_132:
[----:B------:R-:W-:Y:S05]  /*44b0*/  BSYNC B1 ;  /* 0x0000000000017941 */ /* 0x000fea0003800000 */
.L_x_131:
[----:B------:R-:W-:Y:S01]  /*44c0*/  @!P0 IMAD R71, R71, R105, R104 ;  /* 0x0000006947478224 */ /* 0x000fe200078e0268 */
[----:B------:R-:W-:Y:S04]  /*44d0*/  BSSY B1, `(.L_x_133) ;  /* 0x0000006000017945 */ /* 0x000fe80003800000 */
[----:B------:R0:W-:Y:S01]  /*44e0*/  @!P0 STG.E.U8 desc[UR36][R6.64+0x59], R71 ;  /* 0x0000594706008986 */ /* 0x0001e2000c101124 */
[----:B------:R-:W-:Y:S05]  /*44f0*/  @P5 BRA `(.L_x_134) ;  /* 0x00000000000c5947 */ /* 0x000fea0003800000 */
[----:B--2---:R-:W1:Y:S02]  /*4500*/  LDG.E.U8 R107, desc[UR36][R8.64+0x60] ;  /* 0x00006024086b7981 */ /* 0x004e64000c1e1100 */
[----:B-1----:R-:W-:-:S05]  /*4510*/  PRMT R13, R107, 0x8880, RZ ;  /* 0x000088806b0d7816 */ /* 0x002fca00000000ff */
[----:B------:R-:W-:-:S07]  /*4520*/  IMAD R104, R13, R106, RZ ;  /* 0x0000006a0d687224 */ /* 0x000fce00078e02ff */
.L_x_134:
[----:B------:R-:W-:Y:S05]  /*4530*/  BSYNC B1 ;  /* 0x0000000000017941 */ /* 0x000fea0003800000 */
.L_x_133:
[----:B-1----:R-:W-:Y:S01]  /*4540*/  @!P5 IMAD R13, R40, R105, R104 ;  /* 0x00000069280dd224 */ /* 0x002fe200078e0268 */
[----:B------:R-:W-:Y:S04]  /*4550*/  BSSY B1, `(.L_x_135) ;  /* 0x0000006000017945 */ /* 0x000fe80003800000 */
[----:B------:R1:W-:Y:S01]  /*4560*/  @!P5 STG.E.U8 desc[UR36][R4.64+0x60], R13 ;  /* 0x0000600d0400d986 */ /* 0x0003e2000c101124 */
[----:B------:R-:W-:Y:S05]  /*4570*/  @P4 BRA `(.L_x_136) ;  /* 0x00000000000c4947 */ /* 0x000fea0003800000 */
[----:B--2---:R-:W1:Y:S02]  /*4580*/  LDG.E.U8 R107, desc[UR36][R8.64+0x61] ;  /* 0x00006124086b7981 */ /* 0x004e64000c1e1100 */
[----:B-1----:R-:W-:-:S05]  /*4590*/  PRMT R13, R107, 0x8880, RZ ;  /* 0x000088806b0d7816 */ /* 0x002fca00000000ff */
[----:B------:R-:W-:-:S07]  /*45a0*/  IMAD R104, R13, R106, RZ ;  /* 0x0000006a0d687224 */ /* 0x000fce00078e02ff */
.L_x_136:
[----:B------:R-:W-:Y:S05]  /*45b0*/  BSYNC B1 ;  /* 0x0000000000017941 */ /* 0x000fea0003800000 */
.L_x_135:
        /* <DEDUP_REMOVED lines=13> */
.L_x_138:
[----:B------:R-:W-:Y:S05]  /*4690*/  BSYNC B1 ;  /* 0x0000000000017941 */ /* 0x000fea0003800000 */
.L_x_137:
[----:B-1----:R-:W-:Y:S01]  /*46a0*/  @!P3 IMAD R13, R42, R105, R104 ;  /* 0x000000692a0db224 */ /* 0x002fe200078e0268 */
[----:B------:R-:W-:Y:S04]  /*46b0*/  BSSY B1, `(.L_x_139) ;  /* 0x0000006000017945 */ /* 0x000fe80003800000 */
[----:B------:R1:W-:Y:S01]  /*46c0*/  @!P3 STG.E.U8 desc[UR36][R6.64+0x60], R13 ;  /* 0x0000600d0600b986 */ /* 0x0003e2000c101124 */
[----:B------:R-:W-:Y:S05]  /*46d0*/  @P2 BRA `(.L_x_140) ;  /* 0x00000000000c2947 */ /* 0x000fea0003800000 */
[----:B--2---:R-:W1:Y:S02]  /*46e0*/  LDG.E.U8 R107, desc[UR36][R10.64+0x61] ;  /* 0x000061240a6b7981 */ /* 0x004e64000c1e1100 */
[----:B-1----:R-:W-:-:S05]  /*46f0*/  PRMT R13, R107, 0x8880, RZ ;  /* 0x000088806b0d7816 */ /* 0x002fca00000000ff */
[----:B------:R-:W-:-:S07]  /*4700*/  IMAD R104, R13, R106, RZ ;  /* 0x0000006a0d687224 */ /* 0x000fce00078e02ff */
.L_x_140:
[----:B------:R-:W-:Y:S05]  /*4710*/  BSYNC B1 ;  /* 0x0000000000017941 */ /* 0x000fea0003800000 */
.L_x_139:
[----:B------:R-:W-:Y:S01]  /*4720*/  @!P2 IMAD R43, R43, R105, R104 ;  /* 0x000000692b2ba224 */ /* 0x000fe200078e0268 */
[----:B------:R-:W-:Y:S04]  /*4730*/  BSSY B1, `(.L_x_141) ;  /* 0x0000006000017945 */ /* 0x000fe80003800000 */
[----:B------:R0:W-:Y:S01]  /*4740*/  @!P2 STG.E.U8 desc[UR36][R6.64+0x61], R43 ;  /* 0x0000612b0600a986 */ /* 0x0001e2000c101124 */
[----:B------:R-:W-:Y:S05]  /*4750*/  @P5 BRA `(.L_x_142) ;  /* 0x00000000000c5947 */ /* 0x000fea0003800000 */
[----:B--2---:R-:W1:Y:S02]  /*4760*/  LDG.E.U8 R107, desc[UR36][R8.64+0x68] ;  /* 0x00006824086b7981 */ /* 0x004e64000c1e1100 */
[----:B-1----:R-:W-:-:S05]  /*4770*/  PRMT R13, R107, 0x8880, RZ ;  /* 0x000088806b0d7816 */ /* 0x002fca00000000ff */
[----:B------:R-:W-:-:S07]  /*4780*/  IMAD R104, R13, R106, RZ ;  /* 0x0000006a0d687224 */ /* 0x000fce00078e02ff */
.L_x_142:
[----:B------:R-:W-:Y:S05]  /*4790*/  BSYNC B1 ;  /* 0x0000000000017941 */ /* 0x000fea0003800000 */
.L_x_141:
[----:B-1----:R-:W-:Y:S01]  /*47a0*/  @!P5 IMAD R13, R44, R105, R104 ;  /* 0x000000692c0dd224 */ /* 0x002fe200078e0268 */
[----:B------:R-:W-:Y:S04]  /*47b0*/  BSSY B1, `(.L_x_143) ;  /* 0x0000006000017945 */ /* 0x000fe80003800000 */
[----:B------:R1:W-:Y:S01]  /*47c0*/  @!P5 STG.E.U8 desc[UR36][R4.64+0x68], R13 ;  /* 0x0000680d0400d986 */ /* 0x0003e2000c101124 */
[----:B------:R-:W-:Y:S05]  /*47d0*/  @P4 BRA `(.L_x_144) ;  /* 0x00000000000c4947 */ /* 0x000fea0003800000 */
[----:B--2---:R-:W1:Y:S02]  /*47e0*/  LDG.E.U8 R107, desc[UR36][R8.64+0x69] ;  /* 0x00006924086b7981 */ /* 0x004e64000c1e1100 */
[----:B-1----:R-:W-:-:S05]  /*47f0*/  PRMT R13, R107, 0x8880, RZ ;  /* 0x000088806b0d7816 */ /* 0x002fca00000000ff */
[----:B------:R-:W-:-:S07]  /*4800*/  IMAD R104, R13, R106, RZ ;  /* 0x0000006a0d687224 */ /* 0x000fce00078e02ff */
.L_x_144:
[----:B------:R-:W-:Y:S05]  /*4810*/  BSYNC B1 ;  /* 0x0000000000017941 */ /* 0x000fea0003800000 */
.L_x_143:
        /* <DEDUP_REMOVED lines=13> */
.L_x_146:
[----:B------:R-:W-:Y:S05]  /*48f0*/  BSYNC B1 ;  /* 0x0000000000017941 */ /* 0x000fea0003800000 */
.L_x_145:
[----:B-1----:R-:W-:Y:S01]  /*4900*/  @!P1 IMAD R13, R46, R105, R104 ;  /* 0x000000692e0d9224 */ /* 0x002fe200078e0268 */
[----:B------:R-:W-:Y:S04]  /*4910*/  BSSY B1, `(.L_x_147) ;  /* 0x0000006000017945 */ /* 0x000fe80003800000 */
[----:B------:R1:W-:Y:S01]  /*4920*/  @!P1 STG.E.U8 desc[UR36][R6.64+0x68], R13 ;  /* 0x0000680d06009986 */ /* 0x0003e2000c101124 */
[----:B------:R-:W-:Y:S05]  /*4930*/  @P0 BRA `(.L_x_148) ;  /* 0x00000000000c0947 */ /* 0x000fea0003800000 */
[----:B--2---:R-:W1:Y:S02]  /*4940*/  LDG.E.U8 R107, desc[UR36][R10.64+0x69] ;  /* 0x000069240a6b7981 */ /* 0x004e64000c1e1100 */
[----:B-1----:R-:W-:-:S05]  /*4950*/  PRMT R13, R107, 0x8880, RZ ;  /* 0x000088806b0d7816 */ /* 0x002fca00000000ff */
[----:B------:R-:W-:-:S07]  /*4960*/  IMAD R104, R13, R106, RZ ;  /* 0x0000006a0d687224 */ /* 0x000fce00078e02ff */
.L_x_148:
[----:B------:R-:W-:Y:S05]  /*4970*/  BSYNC B1 ;  /* 0x0000000000017941 */ /* 0x000fea0003800000 */
.L_x_147:
[----:B------:R-:W-:Y:S01]  /*4980*/  @!P0 IMAD R47, R47, R105, R104 ;  /* 0x000000692f2f8224 */ /* 0x000fe200078e0268 */
[----:B------:R-:W-:Y:S04]  /*4990*/  BSSY B1, `(.L_x_149) ;  /* 0x0000006000017945 */ /* 0x000fe80003800000 */
[----:B------:R0:W-:Y:S01]  /*49a0*/  @!P0 STG.E.U8 desc[UR36][R6.64+0x69], R47 ;  /* 0x0000692f06008986 */ /* 0x0001e2000c101124 */
[----:B------:R-:W-:Y:S05]  /*49b0*/  @P5 BRA `(.L_x_150) ;  /* 0x00000000000c5947 */ /* 0x000fea0003800000 */
[----:B--2---:R-:W1:Y:S02]  /*49c0*/  LDG.E.U8 R107, desc[UR36][R8.64+0x70] ;  /* 0x00007024086b7981 */ /* 0x004e64000c1e1100 */
[----:B-1----:R-:W-:-:S05]  /*49d0*/  PRMT R13, R107, 0x8880, RZ ;  /* 0x000088806b0d7816 */ /* 0x002fca00000000ff */
[----:B------:R-:W-:-:S07]  /*49e0*/  IMAD R104, R13, R106, RZ ;  /* 0x0000006a0d687224 */ /* 0x000fce00078e02ff */
.L_x_150:
[----:B------:R-:W-:Y:S05]  /*49f0*/  BSYNC B1 ;  /* 0x0000000000017941 */ /* 0x000fea0003800000 */
.L_x_149:
[----:B-1----:R-:W-:Y:S01]  /*4a00*/  @!P5 IMAD R13, R48, R105, R104 ;  /* 0x00000069300dd224 */ /* 0x002fe200078e0268 */
[----:B------:R-:W-:Y:S04]  /*4a10*/  BSSY B1, `(.L_x_151) ;  /* 0x0000006000017945 */ /* 0x000fe80003800000 */
[----:B------:R1:W-:Y:S01]  /*4a20*/  @!P5 STG.E.U8 desc[UR36][R4.64+0x70], R13 ;  /* 0x0000700d0400d986 */ /* 0x0003e2000c101124 */
[----:B------:R-:W-:Y:S05]  /*4a30*/  @P4 BRA `(.L_x_152) ;  /* 0x00000000000c4947 */ /* 0x000fea0003800000 */
[----:B--2---:R-:W1:Y:S02]  /*4a40*/  LDG.E.U8 R107, desc[UR36][R8.64+0x71] ;  /* 0x00007124086b7981 */ /* 0x004e64000c1e1100 */
[----:B-1----:R-:W-:-:S05]  /*4a50*/  PRMT R13, R107, 0x8880, RZ ;  /* 0x000088806b0d7816 */ /* 0x002fca00000000ff */
[----:B------:R-:W-:-:S07]  /*4a60*/  IMAD R104, R13, R106, RZ ;  /* 0x0000006a0d687224 */ /* 0x000fce00078e02ff */
.L_x_152:
[----:B------:R-:W-:Y:S05]  /*4a70*/  BSYNC B1 ;  /* 0x0000000000017941 */ /* 0x000fea0003800000 */
.L_x_151:
        /* <DEDUP_REMOVED lines=13> */
.L_x_154:
[----:B------:R-:W-:Y:S05]  /*4b50*/  BSYNC B1 ;  /* 0x0000000000017941 */ /* 0x000fea0003800000 */
.L_x_153:
[----:B-1----:R-:W-:Y:S01]  /*4b60*/  @!P3 IMAD R13, R50, R105, R104 ;  /* 0x00000069320db224 */ /* 0x002fe200078e0268 */
[----:B------:R-:W-:Y:S04]  /*4b70*/  BSSY B1, `(.L_x_155) ;  /* 0x0000006000017945 */ /* 0x000fe80003800000 */
[----:B------:R1:W-:Y:S01]  /*4b80*/  @!P3 STG.E.U8 desc[UR36][R6.64+0x70], R13 ;  /* 0x0000700d0600b986 */ /* 0x0003e2000c101124 */
[----:B------:R-:W-:Y:S05]  /*4b90*/  @P2 BRA `(.L_x_156) ;  /* 0x00000000000c2947 */ /* 0x000fea0003800000 */
[----:B--2---:R-:W1:Y:S02]  /*4ba0*/  LDG.E.U8 R107, desc[UR36][R10.64+0x71] ;  /* 0x000071240a6b7981 */ /* 0x004e64000c1e1100 */
[----:B-1----:R-:W-:-:S05]  /*4bb0*/  PRMT R13, R107, 0x8880, RZ ;  /* 0x000088806b0d7816 */ /* 0x002fca00000000ff */
[----:B------:R-:W-:-:S07]  /*4bc0*/  IMAD R104, R13, R106, RZ ;  /* 0x0000006a0d687224 */ /* 0x000fce00078e02ff */
.L_x_156:
[----:B------:R-:W-:Y:S05]  /*4bd0*/  BSYNC B1 ;  /* 0x0000000000017941 */ /* 0x000fea0003800000 */
.L_x_155:
[----:B------:R-:W-:Y:S01]  /*4be0*/  @!P2 IMAD R51, R51, R105, R104 ;  /* 0x000000693333a224 */ /* 0x000fe200078e0268 */
[----:B------:R-:W-:Y:S04]  /*4bf0*/  BSSY B1, `(.L_x_157) ;  /* 0x0000006000017945 */ /* 0x000fe80003800000 */
[----:B------:R0:W-:Y:S01]  /*4c00*/  @!P2 STG.E.U8 desc[UR36][R6.64+0x71], R51 ;  /* 0x000071330600a986 */ /* 0x0001e2000c101124 */
[----:B------:R-:W-:Y:S05]  /*4c10*/  @P5 BRA `(.L_x_158) ;  /* 0x00000000000c5947 */ /* 0x000fea0003800000 */
[----:B--2---:R-:W1:Y:S02]  /*4c20*/  LDG.E.U8 R107, desc[UR36][R8.64+0x78] ;  /* 0x00007824086b7981 */ /* 0x004e64000c1e1100 */
[----:B-1----:R-:W-:-:S05]  /*4c30*/  PRMT R13, R107, 0x8880, RZ ;  /* 0x000088806b0d7816 */ /* 0x002fca00000000ff */
[----:B------:R-:W-:-:S07]  /*4c40*/  IMAD R104, R13, R106, RZ ;  /* 0x0000006a0d687224 */ /* 0x000fce00078e02ff */
.L_x_158:
[----:B------:R-:W-:Y:S05]  /*4c50*/  BSYNC B1 ;  /* 0x0000000000017941 */ /* 0x000fea0003800000 */
.L_x_157:
[----:B-1----:R-:W-:Y:S01]  /*4c60*/  @!P5 IMAD R13, R52, R105, R104 ;  /* 0x00000069340dd224 */ /* 0x002fe200078e0268 */
[----:B------:R-:W-:Y:S04]  /*4c70*/  BSSY B1, `(.L_x_159) ;  /* 0x0000006000017945 */ /* 0x000fe80003800000 */
[----:B------:R1:W-:Y:S01]  /*4c80*/  @!P5 STG.E.U8 desc[UR36][R4.64+0x78], R13 ;  /* 0x0000780d0400d986 */ /* 0x0003e2000c101124 */
[----:B------:R-:W-:Y:S05]  /*4c90*/  @P4 BRA `(.L_x_160) ;  /* 0x00000000000c4947 */ /* 0x000fea0003800000 */
[----:B--2---:R-:W1:Y:S02]  /*4ca0*/  LDG.E.U8 R107, desc[UR36][R8.64+0x79] ;  /* 0x00007924086b7981 */ /* 0x004e64000c1e1100 */
[----:B-1----:R-:W-:-:S05]  /*4cb0*/  PRMT R13, R107, 0x8880, RZ ;  /* 0x000088806b0d7816 */ /* 0x002fca00000000ff */
[----:B------:R-:W-:-:S07]  /*4cc0*/  IMAD R104, R13, R106, RZ ;  /* 0x0000006a0d687224 */ /* 0x000fce00078e02ff */
.L_x_160:
[----:B------:R-:W-:Y:S05]  /*4cd0*/  BSYNC B1 ;  /* 0x0000000000017941 */ /* 0x000fea0003800000 */
.L_x_159:
        /* <DEDUP_REMOVED lines=13> */
.L_x_162:
[----:B------:R-:W-:Y:S05]  /*4db0*/  BSYNC B1 ;  /* 0x0000000000017941 */ /* 0x000fea0003800000 */
.L_x_161:
[----:B-1----:R-:W-:Y:S01]  /*4dc0*/  @!P1 IMAD R13, R54, R105, R104 ;  /* 0x00000069360d9224 */ /* 0x002fe200078e0268 */
[----:B------:R-:W-:Y:S04]  /*4dd0*/  BSSY B1, `(.L_x_163) ;  /* 0x0000006000017945 */ /* 0x000fe80003800000 */
[----:B------:R1:W-:Y:S01]  /*4de0*/  @!P1 STG.E.U8 desc[UR36][R6.64+0x78], R13 ;  /* 0x0000780d06009986 */ /* 0x0003e2000c101124 */
[----:B------:R-:W-:Y:S05]  /*4df0*/  @P4 BRA `(.L_x_164) ;  /* 0x00000000000c4947 */ /* 0x000fea0003800000 */
[----:B--2---:R-:W1:Y:S02]  /*4e00*/  LDG.E.U8 R107, desc[UR36][R10.64+0x79] ;  /* 0x000079240a6b7981 */ /* 0x004e64000c1e1100 */
[----:B-1----:R-:W-:-:S05]  /*4e10*/  PRMT R13, R107, 0x8880, RZ ;  /* 0x000088806b0d7816 */ /* 0x002fca00000000ff */
[----:B------:R-:W-:-:S07]  /*4e20*/  IMAD R104, R13, R106, RZ ;  /* 0x0000006a0d687224 */ /* 0x000fce00078e02ff */
.L_x_164:
[----:B------:R-:W-:Y:S05]  /*4e30*/  BSYNC B1 ;  /* 0x0000000000017941 */ /* 0x000fea0003800000 */
.L_x_163:
[----:B------:R-:W-:Y:S01]  /*4e40*/  @!P4 IMAD R55, R55, R105, R104 ;  /* 0x000000693737c224 */ /* 0x000fe200078e0268 */
[----:B------:R-:W-:Y:S04]  /*4e50*/  BSSY B1, `(.L_x_165) ;  /* 0x0000006000017945 */ /* 0x000fe80003800000 */
[----:B------:R0:W-:Y:S01]  /*4e60*/  @!P4 STG.E.U8 desc[UR36][R6.64+0x79], R55 ;  /* 0x000079370600c986 */ /* 0x0001e2000c101124 */
[----:B------:R-:W-:Y:S05]  /*4e70*/  @P5 BRA `(.L_x_166) ;  /* 0x00000000000c5947 */ /* 0x000fea0003800000 */
[----:B--2---:R-:W1:Y:S02]  /*4e80*/  LDG.E.U8 R107, desc[UR36][R8.64+0x80] ;  /* 0x00008024086b7981 */ /* 0x004e64000c1e1100 */
[----:B-1----:R-:W-:-:S05]  /*4e90*/  PRMT R13, R107, 0x8880, RZ ;  /* 0x000088806b0d7816 */ /* 0x002fca00000000ff */
[----:B------:R-:W-:-:S07]  /*4ea0*/  IMAD R104, R13, R106, RZ ;  /* 0x0000006a0d687224 */ /* 0x000fce00078e02ff */
.L_x_166:
[----:B------:R-:W-:Y:S05]  /*4eb0*/  BSYNC B1 ;  /* 0x0000000000017941 */ /* 0x000fea0003800000 */
.L_x_165:
[----:B-1----:R-:W-:Y:S01]  /*4ec0*/  @!P5 IMAD R13, R24, R105, R104 ;  /* 0x00000069180dd224 */ /* 0x002fe200078e0268 */
[----:B------:R-:W-:Y:S04]  /*4ed0*/  BSSY B1, `(.L_x_167) ;  /* 0x0000006000017945 */ /* 0x000fe80003800000 */
[----:B------:R1:W-:Y:S01]  /*4ee0*/  @!P5 STG.E.U8 desc[UR36][R4.64+0x80], R13 ;  /* 0x0000800d0400d986 */ /* 0x0003e2000c101124 */
[----:B------:R-:W-:Y:S05]  /*4ef0*/  @P0 BRA `(.L_x_168) ;  /* 0x00000000000c0947 */ /* 0x000fea0003800000 */
[----:B--2---:R-:W1:Y:S02]  /*4f00*/  LDG.E.U8 R107, desc[UR36][R8.64+0x81] ;  /* 0x00008124086b7981 */ /* 0x004e64000c1e1100 */
[----:B-1----:R-:W-:-:S05]  /*4f10*/  PRMT R13, R107, 0x8880, RZ ;  /* 0x000088806b0d7816 */ /* 0x002fca00000000ff */
[----:B------:R-:W-:-:S07]  /*4f20*/  IMAD R104, R13, R106, RZ ;  /* 0x0000006a0d687224 */ /* 0x000fce00078e02ff */
.L_x_168:
[----:B------:R-:W-:Y:S05]  /*4f30*/  BSYNC B1 ;  /* 0x0000000000017941 */ /* 0x000fea0003800000 */
.L_x_167:
        /* <DEDUP_REMOVED lines=13> */
.L_x_170:
[----:B------:R-:W-:Y:S05]  /*5010*/  BSYNC B1 ;  /* 0x0000000000017941 */ /* 0x000fea0003800000 */
.L_x_169:
[----:B-1----:R-:W-:Y:S01]  /*5020*/  @!P3 IMAD R13, R26, R105, R104 ;  /* 0x000000691a0db224 */ /* 0x002fe200078e0268 */
[----:B------:R-:W-:Y:S04]  /*5030*/  BSSY B1, `(.L_x_171) ;  /* 0x0000006000017945 */ /* 0x000fe80003800000 */
[----:B------:R1:W-:Y:S01]  /*5040*/  @!P3 STG.E.U8 desc[UR36][R6.64+0x80], R13 ;  /* 0x0000800d0600b986 */ /* 0x0003e2000c101124 */
[----:B------:R-:W-:Y:S05]  /*5050*/  @P2 BRA `(.L_x_172) ;  /* 0x00000000000c2947 */ /* 0x000fea0003800000 */
[----:B--2---:R-:W1:Y:S02]  /*5060*/  LDG.E.U8 R107, desc[UR36][R10.64+0x81] ;  /* 0x000081240a6b7981 */ /* 0x004e64000c1e1100 */
[----:B-1----:R-:W-:-:S05]  /*5070*/  PRMT R13, R107, 0x8880, RZ ;  /* 0x000088806b0d7816 */ /* 0x002fca00000000ff */
[----:B------:R-:W-:-:S07]  /*5080*/  IMAD R104, R13, R106, RZ ;  /* 0x0000006a0d687224 */ /* 0x000fce00078e02ff */
.L_x_172:
[----:B------:R-:W-:Y:S05]  /*5090*/  BSYNC B1 ;  /* 0x0000000000017941 */ /* 0x000fea0003800000 */
.L_x_171:
[----:B------:R-:W-:Y:S01]  /*50a0*/  @!P2 IMAD R27, R27, R105, R104 ;  /* 0x000000691b1ba224 */ /* 0x000fe200078e0268 */
[----:B------:R-:W-:Y:S04]  /*50b0*/  BSSY B1, `(.L_x_173) ;  /* 0x0000006000017945 */ /* 0x000fe80003800000 */
[----:B------:R0:W-:Y:S01]  /*50c0*/  @!P2 STG.E.U8 desc[UR36][R6.64+0x81], R27 ;  /* 0x0000811b0600a986 */ /* 0x0001e2000c101124 */
[----:B------:R-:W-:Y:S05]  /*50d0*/  @P0 BRA `(.L_x_174) ;  /* 0x00000000000c0947 */ /* 0x000fea0003800000 */
[----:B--2---:R-:W1:Y:S02]  /*50e0*/  LDG.E.U8 R107, desc[UR36][R8.64+0x88] ;  /* 0x00008824086b7981 */ /* 0x004e64000c1e1100 */
[----:B-1----:R-:W-:-:S05]  /*50f0*/  PRMT R13, R107, 0x8880, RZ ;  /* 0x000088806b0d7816 */ /* 0x002fca00000000ff */
[----:B------:R-:W-:-:S07]  /*5100*/  IMAD R104, R13, R106, RZ ;  /* 0x0000006a0d687224 */ /* 0x000fce00078e02ff */
.L_x_174:
[----:B------:R-:W-:Y:S05]  /*5110*/  BSYNC B1 ;  /* 0x0000000000017941 */ /* 0x000fea0003800000 */
.L_x_173:
[----:B-1----:R-:W-:Y:S01]  /*5120*/  @!P0 IMAD R13, R28, R105, R104 ;  /* 0x000000691c0d8224 */ /* 0x002fe200078e0268 */
[----:B------:R-:W-:Y:S04]  /*5130*/  BSSY B1, `(.L_x_175) ;  /* 0x0000006000017945 */ /* 0x000fe80003800000 */
[----:B------:R1:W-:Y:S01]  /*5140*/  @!P0 STG.E.U8 desc[UR36][R4.64+0x88], R13 ;  /* 0x0000880d04008986 */ /* 0x0003e2000c101124 */
[----:B------:R-:W-:Y:S05]  /*5150*/  @P5 BRA `(.L_x_176) ;  /* 0x00000000000c5947 */ /* 0x000fea0003800000 */
[----:B--2---:R-:W1:Y:S02]  /*5160*/  LDG.E.U8 R107, desc[UR36][R8.64+0x89] ;  /* 0x00008924086b7981 */ /* 0x004e64000c1e1100 */
[----:B-1----:R-:W-:-:S05]  /*5170*/  PRMT R13, R107, 0x8880, RZ ;  /* 0x000088806b0d7816 */ /* 0x002fca00000000ff */
[----:B------:R-:W-:-:S07]  /*5180*/  IMAD R104, R13, R106, RZ ;  /* 0x0000006a0d687224 */ /* 0x000fce00078e02ff */
.L_x_176:
[----:B------:R-:W-:Y:S05]  /*5190*/  BSYNC B1 ;  /* 0x0000000000017941 */ /* 0x000fea0003800000 */
.L_x_175:
        /* <DEDUP_REMOVED lines=13> */
.L_x_178:
[----:B------:R-:W-:Y:S05]  /*5270*/  BSYNC B1 ;  /* 0x0000000000017941 */ /* 0x000fea0003800000 */
.L_x_177:
[----:B-1----:R-:W-:Y:S01]  /*5280*/  @!P4 IMAD R13, R30, R105, R104 ;  /* 0x000000691e0dc224 */ /* 0x002fe200078e0268 */
[----:B------:R-:W-:Y:S04]  /*5290*/  BSSY B1, `(.L_x_179) ;  /* 0x0000006000017945 */ /* 0x000fe80003800000 */
[----:B------:R1:W-:Y:S01]  /*52a0*/  @!P4 STG.E.U8 desc[UR36][R6.64+0x88], R13 ;  /* 0x0000880d0600c986 */ /* 0x0003e2000c101124 */
[----:B------:R-:W-:Y:S05]  /*52b0*/  @P1 BRA `(.L_x_180) ;  /* 0x00000000000c1947 */ /* 0x000fea0003800000 */
[----:B--2---:R-:W1:Y:S02]  /*52c0*/  LDG.E.U8 R107, desc[UR36][R10.64+0x89] ;  /* 0x000089240a6b7981 */ /* 0x004e64000c1e1100 */
[----:B-1----:R-:W-:-:S05]  /*52d0*/  PRMT R13, R107, 0x8880, RZ ;  /* 0x000088806b0d7816 */ /* 0x002fca00000000ff */
[----:B------:R-:W-:-:S07]  /*52e0*/  IMAD R104, R13, R106, RZ ;  /* 0x0000006a0d687224 */ /* 0x000fce00078e02ff */
.L_x_180:
[----:B------:R-:W-:Y:S05]  /*52f0*/  BSYNC B1 ;  /* 0x0000000000017941 */ /* 0x000fea0003800000 */
.L_x_179:
[----:B------:R-:W-:Y:S01]  /*5300*/  @!P1 IMAD R31, R31, R105, R104 ;  /* 0x000000691f1f9224 */ /* 0x000fe200078e0268 */
[----:B------:R-:W-:Y:S04]  /*5310*/  BSSY B1, `(.L_x_181) ;  /* 0x0000006000017945 */ /* 0x000fe80003800000 */
[----:B------:R0:W-:Y:S01]  /*5320*/  @!P1 STG.E.U8 desc[UR36][R6.64+0x89], R31 ;  /* 0x0000891f06009986 */ /* 0x0001e2000c101124 */
[----:B------:R-:W-:Y:S05]  /*5330*/  @P3 BRA `(.L_x_182) ;  /* 0x00000000000c3947 */ /* 0x000fea0003800000 */
[----:B--2---:R-:W1:Y:S02]  /*5340*/  LDG.E.U8 R107, desc[UR36][R8.64+0x90] ;  /* 0x00009024086b7981 */ /* 0x004e64000c1e1100 */
[----:B-1----:R-:W-:-:S05]  /*5350*/  PRMT R13, R107, 0x8880, RZ ;  /* 0x000088806b0d7816 */ /* 0x002fca00000000ff */
[----:B------:R-:W-:-:S07]  /*5360*/  IMAD R104, R13, R106, RZ ;  /* 0x0000006a0d687224 */ /* 0x000fce00078e02ff */
.L_x_182:
[----:B------:R-:W-:Y:S05]  /*5370*/  BSYNC B1 ;  /* 0x0000000000017941 */ /* 0x000fea0003800000 */
.L_x_181:
[----:B-1----:R-:W-:Y:S01]  /*5380*/  @!P3 IMAD R13, R32, R105, R104 ;  /* 0x00000069200db224 */ /* 0x002fe200078e0268 */
[----:B------:R-:W-:Y:S04]  /*5390*/  BSSY B1, `(.L_x_183) ;  /* 0x0000006000017945 */ /* 0x000fe80003800000 */
[----:B------:R1:W-:Y:S01]  /*53a0*/  @!P3 STG.E.U8 desc[UR36][R4.64+0x90], R13 ;  /* 0x0000900d0400b986 */ /* 0x0003e2000c101124 */
[----:B------:R-:W-:Y:S05]  /*53b0*/  @P5 BRA `(.L_x_184) ;  /* 0x00000000000c5947 */ /* 0x000fea0003800000 */
[----:B--2---:R-:W1:Y:S02]  /*53c0*/  LDG.E.U8 R107, desc[UR36][R8.64+0x91] ;  /* 0x00009124086b7981 */ /* 0x004e64000c1e1100 */
[----:B-1----:R-:W-:-:S05]  /*53d0*/  PRMT R13, R107, 0x8880, RZ ;  /* 0x000088806b0d7816 */ /* 0x002fca00000000ff */
[----:B------:R-:W-:-:S07]  /*53e0*/  IMAD R104, R13, R106, RZ ;  /* 0x0000006a0d687224 */ /* 0x000fce00078e02ff */
.L_x_184:
[----:B------:R-:W-:Y:S05]  /*53f0*/  BSYNC B1 ;  /* 0x0000000000017941 */ /* 0x000fea0003800000 */
.L_x_183:
        /* <DEDUP_REMOVED lines=9> */
[----:B------:R-:W-:Y:S01]  /*5490*/  ISETP.LT.OR P3, PT, R3, 0x9, !P3 ;  /* 0x000000090300780c */ /* 0x000fe20005f61670 */
[----:B------:R-:W-:-:S12]  /*54a0*/  @P2 BRA `(.L_x_186) ;  /* 0x00000000000c2947 */ /* 0x000fd80003800000 */
[----:B--2---:R-:W1:Y:S02]  /*54b0*/  LDG.E.U8 R107, desc[UR36][R10.64+0x90] ;  /* 0x000090240a6b7981 */ /* 0x004e64000c1e1100 */
[----:B-1----:R-:W-:-:S05]  /*54c0*/  PRMT R13, R107, 0x8880, RZ ;  /* 0x000088806b0d7816 */ /* 0x002fca00000000ff */
[----:B------:R-:W-:-:S07]  /*54d0*/  IMAD R104, R13, R106, RZ ;  /* 0x0000006a0d687224 */ /* 0x000fce00078e02ff */
.L_x_186:
[----:B------:R-:W-:Y:S05]  /*54e0*/  BSYNC B1 ;  /* 0x0000000000017941 */ /* 0x000fea0003800000 */
.L_x_185:
[----:B-1----:R-:W-:Y:S01]  /*54f0*/  @!P2 IMAD R13, R34, R105, R104 ;  /* 0x00000069220da224 */ /* 0x002fe200078e0268 */
[----:B------:R-:W-:Y:S04]  /*5500*/  BSSY B1, `(.L_x_187) ;  /* 0x0000006000017945 */ /* 0x000fe80003800000 */
[----:B------:R1:W-:Y:S01]  /*5510*/  @!P2 STG.E.U8 desc[UR36][R6.64+0x90], R13 ;  /* 0x0000900d0600a986 */ /* 0x0003e2000c101124 */
[----:B------:R-:W-:Y:S05]  /*5520*/  @P0 BRA `(.L_x_188) ;  /* 0x00000000000c0947 */ /* 0x000fea0003800000 */
[----:B--2---:R-:W1:Y:S02]  /*5530*/  LDG.E.U8 R107, desc[UR36][R10.64+0x91] ;  /* 0x000091240a6b7981 */ /* 0x004e64000c1e1100 */
[----:B-1----:R-:W-:-:S05]  /*5540*/  PRMT R13, R107, 0x8880, RZ ;  /* 0x000088806b0d7816 */ /* 0x002fca00000000ff */
[----:B------:R-:W-:-:S07]  /*5550*/  IMAD R104, R13, R106, RZ ;  /* 0x0000006a0d687224 */ /* 0x000fce00078e02ff */
.L_x_188:
[----:B------:R-:W-:Y:S05]  /*5560*/  BSYNC B1 ;  /* 0x0000000000017941 */ /* 0x000fea0003800000 */
.L_x_187:
[----:B------:R-:W-:Y:S01]  /*5570*/  @!P0 IMAD R35, R35, R105, R104 ;  /* 0x0000006923238224 */ /* 0x000fe200078e0268 */
[----:B------:R-:W-:Y:S04]  /*5580*/  BSSY B1, `(.L_x_189) ;  /* 0x0000006000017945 */ /* 0x000fe80003800000 */
[----:B------:R0:W-:Y:S01]  /*5590*/  @!P0 STG.E.U8 desc[UR36][R6.64+0x91], R35 ;  /* 0x0000912306008986 */ /* 0x0001e2000c101124 */
[----:B------:R-:W-:Y:S05]  /*55a0*/  @P5 BRA `(.L_x_190) ;  /* 0x00000000000c5947 */ /* 0x000fea0003800000 */
[----:B--2---:R-:W1:Y:S02]  /*55b0*/  LDG.E.U8 R107, desc[UR36][R8.64+0x98] ;  /* 0x00009824086b7981 */ /* 0x004e64000c1e1100 */
[----:B-1----:R-:W-:-:S05]  /*55c0*/  PRMT R13, R107, 0x8880, RZ ;  /* 0x000088806b0d7816 */ /* 0x002fca00000000ff */
[----:B------:R-:W-:-:S07]  /*55d0*/  IMAD R104, R13, R106, RZ ;  /* 0x0000006a0d687224 */ /* 0x000fce00078e02ff */
.L_x_190:
[----:B------:R-:W-:Y:S05]  /*55e0*/  BSYNC B1 ;  /* 0x0000000000017941 */ /* 0x000fea0003800000 */
.L_x_189:
[----:B-1----:R-:W-:Y:S01]  /*55f0*/  @!P5 IMAD R13, R36, R105, R104 ;  /* 0x00000069240dd224 */ /* 0x002fe200078e0268 */
[----:B------:R-:W-:Y:S04]  /*5600*/  BSSY B1, `(.L_x_191) ;  /* 0x0000006000017945 */ /* 0x000fe80003800000 */
[----:B------:R1:W-:Y:S01]  /*5610*/  @!P5 STG.E.U8 desc[UR36][R4.64+0x98], R13 ;  /* 0x0000980d0400d986 */ /* 0x0003e2000c101124 */
[----:B------:R-:W-:Y:S05]  /*5620*/  @P4 BRA `(.L_x_192) ;  /* 0x00000000000c4947 */ /* 0x000fea0003800000 */
[----:B--2---:R-:W1:Y:S02]  /*5630*/  LDG.E.U8 R107, desc[UR36][R8.64+0x99] ;  /* 0x00009924086b7981 */ /* 0x004e64000c1e1100 */
[----:B-1----:R-:W-:-:S05]  /*5640*/  PRMT R13, R107, 0x8880, RZ ;  /* 0x000088806b0d7816 */ /* 0x002fca00000000ff */
[----:B------:R-:W-:-:S07]  /*5650*/  IMAD R104, R13, R106, RZ ;  /* 0x0000006a0d687224 */ /* 0x000fce00078e02ff */
.L_x_192:
[----:B------:R-:W-:Y:S05]  /*5660*/  BSYNC B1 ;  /* 0x0000000000017941 */ /* 0x000fea0003800000 */
.L_x_191:
[----:B------:R-:W-:Y:S01]  /*5670*/  @!P4 IMAD R37, R37, R105, R104 ;  /* 0x000000692525c224 */ /* 0x000fe200078e0268 */
[----:B------:R-:W-:Y:S04]  /*5680*/  BSSY B1, `(.L_x_193) ;  /* 0x0000006000017945 */ /* 0x000fe80003800000 */
[----:B------:R0:W-:Y:S01]  /*5690*/  @!P4 STG.E.U8 desc[UR36][R4.64+0x99], R37 ;  /* 0x000099250400c986 */ /* 0x0001e2000c101124 */
[----:B------:R-:W-:Y:S05]  /*56a0*/  @P3 BRA `(.L_x_194) ;  /* 0x00000000000c3947 */ /* 0x000fea0003800000 */
[----:B--2---:R-:W0:Y:S02]  /*56b0*/  LDG.E.U8 R107, desc[UR36][R10.64+0x98] ;  /* 0x000098240a6b7981 */ /* 0x004e24000c1e1100 */
[----:B01-3--:R-:W-:-:S05]  /*56c0*/  PRMT R5, R107, 0x8880, RZ ;  /* 0x000088806b057816 */ /* 0x00bfca00000000ff */
[----:B------:R-:W-:-:S07]  /*56d0*/  IMAD R104, R5, R106, RZ ;  /* 0x0000006a05687224 */ /* 0x000fce00078e02ff */
.L_x_194:
[----:B------:R-:W-:Y:S05]  /*56e0*/  BSYNC B1 ;  /* 0x0000000000017941 */ /* 0x000fea0003800000 */
.L_x_193:
[----:B01-3--:R-:W-:Y:S01]  /*56f0*/  @!P3 IMAD R5, R38, R105, R104 ;  /* 0x000000692605b224 */ /* 0x00bfe200078e0268 */
[----:B------:R-:W-:Y:S01]  /*5700*/  ISETP.LT.OR P1, PT, R3, 0x9, !P1 ;  /* 0x000000090300780c */ /* 0x000fe20004f21670 */
[----:B------:R-:W-:Y:S03]  /*5710*/  BSSY B1, `(.L_x_195) ;  /* 0x0000006000017945 */ /* 0x000fe60003800000 */
[----:B------:R0:W-:Y:S09]  /*5720*/  @!P3 STG.E.U8 desc[UR36][R6.64+0x98], R5 ;  /* 0x000098050600b986 */ /* 0x0001f2000c101124 */
[----:B------:R-:W-:Y:S05]  /*5730*/  @P1 BRA `(.L_x_196) ;  /* 0x00000000000c1947 */ /* 0x000fea0003800000 */
[----:B--2---:R-:W2:Y:S02]  /*5740*/  LDG.E.U8 R107, desc[UR36][R10.64+0x99] ;  /* 0x000099240a6b7981 */ /* 0x004ea4000c1e1100 */
[----:B--2---:R-:W-:-:S05]  /*5750*/  PRMT R3, R107, 0x8880, RZ ;  /* 0x000088806b037816 */ /* 0x004fca00000000ff */
[----:B------:R-:W-:-:S07]  /*5760*/  IMAD R104, R3, R106, RZ ;  /* 0x0000006a03687224 */ /* 0x000fce00078e02ff */
.L_x_196:
[----:B------:R-:W-:Y:S05]  /*5770*/  BSYNC B1 ;  /* 0x0000000000017941 */ /* 0x000fea0003800000 */
.L_x_195:
[----:B------:R-:W-:Y:S01]  /*5780*/  IMAD R39, R39, R105, R104 ;  /* 0x0000006927277224 */ /* 0x000fe200078e0268 */
[----:B------:R-:W-:Y:S06]  /*5790*/  @P1 BRA `(.L_x_197) ;  /* 0x0000001000681947 */ /* 0x000fec0003800000 */
[----:B------:R1:W-:Y:S01]  /*57a0*/  STG.E.U8 desc[UR36][R6.64+0x99], R39 ;  /* 0x0000992706007986 */ /* 0x0003e2000c101124 */
[----:B------:R-:W-:Y:S05]  /*57b0*/  BRA `(.L_x_197) ;  /* 0x0000001000607947 */ /* 0x000fea0003800000 */
.L_x_36:
[C---:B------:R-:W-:Y:S02]  /*57c0*/  ISETP.GE.AND P0, PT, R12.reuse, 0x1, PT ;  /* 0x000000010c00780c */ /* 0x040fe40003f06270 */
[----:B------:R-:W-:Y:S02]  /*57d0*/  ISETP.GE.AND P1, PT, R12, 0x2, PT ;  /* 0x000000020c00780c */ /* 0x000fe40003f26270 */
[C---:B------:R-:W-:Y:S02]  /*57e0*/  ISETP.LT.OR P4, PT, R3.reuse, 0x1, !P0 ;  /* 0x000000010300780c */ /* 0x040fe40004781670 */
[C---:B------:R-:W-:Y:S02]  /*57f0*/  ISETP.LT.OR P5, PT, R3.reuse, 0x1, !P1 ;  /* 0x000000010300780c */ /* 0x040fe40004fa1670 */
[C---:B------:R-:W-:Y:S02]  /*5800*/  ISETP.LT.OR P0, PT, R3.reuse, 0x9, !P0 ;  /* 0x000000090300780c */ /* 0x040fe40004701670 */
[----:B------:R-:W-:-:S02]  /*5810*/  ISETP.LT.OR P1, PT, R3, 0x9, !P1 ;  /* 0x000000090300780c */ /* 0x000fc40004f21670 */
[C---:B------:R-:W-:Y:S02]  /*5820*/  ISETP.GE.AND P3, PT, R12.reuse, 0x9, PT ;  /* 0x000000090c00780c */ /* 0x040fe40003f66270 */
[----:B------:R-:W-:-:S03]  /*5830*/  ISETP.GE.AND P2, PT, R12, 0xa, PT ;  /* 0x0000000a0c00780c */ /* 0x000fc60003f46270 */
[-C--:B------:R-:W-:Y:S02]  /*5840*/  @!P4 IMAD R9, R88, R105.reuse, RZ ;  /* 0x000000695809c224 */ /* 0x080fe400078e02ff */
[-C--:B------:R-:W-:Y:S02]  /*5850*/  @!P5 IMAD R89, R89, R105.reuse, RZ ;  /* 0x000000695959d224 */ /* 0x080fe400078e02ff */
[-C--:B------:R-:W-:Y:S01]  /*5860*/  @!P0 IMAD R11, R90, R105.reuse, RZ ;  /* 0x000000695a0b8224 */ /* 0x080fe200078e02ff */
[----:B------:R0:W-:Y:S01]  /*5870*/  @!P4 STG.E.U8 desc[UR36][R4.64], R9 ;  /* 0x000000090400c986 */ /* 0x0001e2000c101124 */
[----:B------:R-:W-:Y:S01]  /*5880*/  ISETP.LT.OR P4, PT, R3, 0x1, !P3 ;  /* 0x000000010300780c */ /* 0x000fe20005f81670 */
[----:B------:R-:W-:Y:S02]  /*5890*/  @!P1 IMAD R91, R91, R105, RZ ;  /* 0x000000695b5b9224 */ /* 0x000fe400078e02ff */
[----:B------:R-:W-:Y:S01]  /*58a0*/  @!P5 STG.E.U8 desc[UR36][R4.64+0x1], R89 ;  /* 0x000001590400d986 */ /* 0x000fe2000c101124 */
[----:B------:R-:W-:-:S02]  /*58b0*/  ISETP.LT.OR P5, PT, R3, 0x1, !P2 ;  /* 0x000000010300780c */ /* 0x000fc400057a1670 */
[C---:B------:R-:W-:Y:S01]  /*58c0*/  ISETP.LT.OR P2, PT, R3.reuse, 0x9, !P2 ;  /* 0x000000090300780c */ /* 0x040fe20005741670 */
[----:B------:R1:W-:Y:S01]  /*58d0*/  @!P0 STG.E.U8 desc[UR36][R6.64], R11 ;  /* 0x0000000b06008986 */ /* 0x0003e2000c101124 */
[----:B------:R-:W-:Y:S02]  /*58e0*/  ISETP.LT.OR P0, PT, R3, 0x9, !P3 ;  /* 0x000000090300780c */ /* 0x000fe40005f01670 */
[C---:B------:R-:W-:Y:S01]  /*58f0*/  ISETP.GE.AND P3, PT, R12.reuse, 0x11, PT ;  /* 0x000000110c00780c */ /* 0x040fe20003f66270 */
[----:B------:R-:W-:Y:S01]  /*5900*/  @!P1 STG.E.U8 desc[UR36][R6.64+0x1], R91 ;  /* 0x0000015b06009986 */ /* 0x000fe2000c101124 */
[----:B------:R-:W-:Y:S01]  /*5910*/  ISETP.GE.AND P1, PT, R12, 0x12, PT ;  /* 0x000000120c00780c */ /* 0x000fe20003f26270 */
[----:B------:R-:W-:-:S04]  /*5920*/  @!P4 IMAD R13, R92, R105, RZ ;  /* 0x000000695c0dc224 */ /* 0x000fc800078e02ff */
[-C--:B------:R-:W-:Y:S01]  /*5930*/  @!P5 IMAD R93, R93, R105.reuse, RZ ;  /* 0x000000695d5dd224 */ /* 0x080fe200078e02ff */
[----:B------:R-:W-:Y:S01]  /*5940*/  @!P4 STG.E.U8 desc[UR36][R4.64+0x8], R13 ;  /* 0x0000080d0400c986 */ /* 0x000fe2000c101124 */
[----:B------:R-:W-:Y:S01]  /*5950*/  ISETP.LT.OR P4, PT, R3, 0x1, !P3 ;  /* 0x000000010300780c */ /* 0x000fe20005f81670 */
[-C--:B------:R-:W-:Y:S02]  /*5960*/  @!P2 IMAD R95, R95, R105.reuse, RZ ;  /* 0x000000695f5fa224 */ /* 0x080fe400078e02ff */
[----:B------:R-:W-:Y:S01]  /*5970*/  @!P5 STG.E.U8 desc[UR36][R4.64+0x9], R93 ;  /* 0x0000095d0400d986 */ /* 0x000fe2000c101124 */
[C---:B------:R-:W-:Y:S01]  /*5980*/  ISETP.LT.OR P5, PT, R3.reuse, 0x1, !P1 ;  /* 0x000000010300780c */ /* 0x040fe20004fa1670 */
[----:B0-----:R-:W-:Y:S01]  /*5990*/  @!P0 IMAD R9, R94, R105, RZ ;  /* 0x000000695e098224 */ /* 0x001fe200078e02ff */
[----:B------:R-:W-:Y:S01]  /*59a0*/  ISETP.LT.OR P1, PT, R3, 0x9, !P1 ;  /* 0x000000090300780c */ /* 0x000fe20004f21670 */
[----:B------:R-:W-:Y:S01]  /*59b0*/  @!P2 STG.E.U8 desc[UR36][R6.64+0x9], R95 ;  /* 0x0000095f0600a986 */ /* 0x000fe2000c101124 */
[----:B------:R-:W-:-:S03]  /*59c0*/  ISETP.GE.AND P2, PT, R12, 0x1a, PT ;  /* 0x0000001a0c00780c */ /* 0x000fc60003f46270 */
[----:B------:R0:W-:Y:S01]  /*59d0*/  @!P0 STG.E.U8 desc[UR36][R6.64+0x8], R9 ;  /* 0x0000080906008986 */ /* 0x0001e2000c101124 */
[----:B------:R-:W-:Y:S01]  /*59e0*/  ISETP.LT.OR P0, PT, R3, 0x9, !P3 ;  /* 0x000000090300780c */ /* 0x000fe20005f01670 */
[----:B-1----:R-:W-:Y:S01]  /*59f0*/  @!P4 IMAD R11, R96, R105, RZ ;  /* 0x00000069600bc224 */ /* 0x002fe200078e02ff */
[----:B------:R-:W-:-:S03]  /*5a00*/  ISETP.GE.AND P3, PT, R12, 0x19, PT ;  /* 0x000000190c00780c */ /* 0x000fc60003f66270 */
[-C--:B------:R-:W-:Y:S01]  /*5a10*/  @!P5 IMAD R97, R97, R105.reuse, RZ ;  /* 0x000000696161d224 */ /* 0x080fe200078e02ff */
[----:B------:R-:W-:Y:S01]  /*5a20*/  @!P4 STG.E.U8 desc[UR36][R4.64+0x10], R11 ;  /* 0x0000100b0400c986 */ /* 0x000fe2000c101124 */
[----:B------:R-:W-:Y:S01]  /*5a30*/  ISETP.LT.OR P4, PT, R3, 0x1, !P3 ;  /* 0x000000010300780c */ /* 0x000fe20005f81670 */
[-C--:B------:R-:W-:Y:S02]  /*5a40*/  @!P1 IMAD R99, R99, R105.reuse, RZ ;  /* 0x0000006963639224 */ /* 0x080fe400078e02ff */
[----:B------:R-:W-:Y:S01]  /*5a50*/  @!P5 STG.E.U8 desc[UR36][R4.64+0x11], R97 ;  /* 0x000011610400d986 */ /* 0x000fe2000c101124 */
[C---:B------:R-:W-:Y:S02]  /*5a60*/  ISETP.LT.OR P5, PT, R3.reuse, 0x1, !P2 ;  /* 0x000000010300780c */ /* 0x040fe400057a1670 */
[----:B0-----:R-:W-:Y:S01]  /*5a70*/  @!P0 IMAD R9, R98, R105, RZ ;  /* 0x0000006962098224 */ /* 0x001fe200078e02ff */
[----:B------:R-:W-:Y:S01]  /*5a80*/  @!P1 STG.E.U8 desc[UR36][R6.64+0x11], R99 ;  /* 0x0000116306009986 */ /* 0x000fe2000c101124 */
[----:B------:R-:W-:-:S02]  /*5a90*/  ISETP.LT.OR P2, PT, R3, 0x9, !P2 ;  /* 0x000000090300780c */ /* 0x000fc40005741670 */
[----:B------:R-:W-:Y:S01]  /*5aa0*/  ISETP.GE.AND P1, PT, R12, 0x22, PT ;  /* 0x000000220c00780c */ /* 0x000fe20003f26270 */
[----:B------:R0:W-:Y:S01]  /*5ab0*/  @!P0 STG.E.U8 desc[UR36][R6.64+0x10], R9 ;  /* 0x0000100906008986 */ /* 0x0001e2000c101124 */
[----:B------:R-:W-:Y:S01]  /*5ac0*/  ISETP.LT.OR P0, PT, R3, 0x9, !P3 ;  /* 0x000000090300780c */ /* 0x000fe20005f01670 */
[----:B------:R-:W-:Y:S01]  /*5ad0*/  @!P4 IMAD R13, R100, R105, RZ ;  /* 0x00000069640dc224 */ /* 0x000fe200078e02ff */
[----:B------:R-:W-:-:S03]  /*5ae0*/  ISETP.GE.AND P3, PT, R12, 0x21, PT ;  /* 0x000000210c00780c */ /* 0x000fc60003f66270 */
[-C--:B------:R-:W-:Y:S01]  /*5af0*/  @!P5 IMAD R101, R101, R105.reuse, RZ ;  /* 0x000000696565d224 */ /* 0x080fe200078e02ff */
[----:B------:R-:W-:Y:S01]  /*5b00*/  @!P4 STG.E.U8 desc[UR36][R4.64+0x18], R13 ;  /* 0x0000180d0400c986 */ /* 0x000fe2000c101124 */
[----:B------:R-:W-:Y:S02]  /*5b10*/  ISETP.LT.OR P4, PT, R3, 0x1, !P3 ;  /* 0x000000010300780c */ /* 0x000fe40005f81670 */
[-C--:B------:R-:W-:Y:S01]  /*5b20*/  @!P2 IMAD R103, R103, R105.reuse, RZ ;  /* 0x000000696767a224 */ /* 0x080fe200078e02ff */
        /* <DEDUP_REMOVED lines=15> */
[----:B------:R-:W-:Y:S02]  /*5c20*/  ISETP.LT.OR P5, PT, R3, 0x1, !P2 ;  /* 0x000000010300780c */ /* 0x000fe400057a1670 */
[----:B0-----:R-:W-:Y:S01]  /*5c30*/  @!P0 IMAD R9, R74, R105, RZ ;  /* 0x000000694a098224 */ /* 0x001fe200078e02ff */
[----:B------:R-:W-:Y:S01]  /*5c40*/  @!P1 STG.E.U8 desc[UR36][R6.64+0x21], R75 ;  /* 0x0000214b06009986 */ /* 0x000fe2000c101124 */
[----:B------:R-:W-:-:S02]  /*5c50*/  ISETP.GE.AND P1, PT, R12, 0x32, PT ;  /* 0x000000320c00780c */ /* 0x000fc40003f26270 */
[C---:B------:R-:W-:Y:S01]  /*5c60*/  ISETP.LT.OR P2, PT, R3.reuse, 0x9, !P2 ;  /* 0x000000090300780c */ /* 0x040fe20005741670 */
[----:B------:R0:W-:Y:S01]  /*5c70*/  @!P0 STG.E.U8 desc[UR36][R6.64+0x20], R9 ;  /* 0x0000200906008986 */ /* 0x0001e2000c101124 */
[----:B------:R-:W-:Y:S01]  /*5c80*/  ISETP.LT.OR P0, PT, R3, 0x9, !P3 ;  /* 0x000000090300780c */ /* 0x000fe20005f01670 */
[----:B------:R-:W-:Y:S01]  /*5c90*/  @!P4 IMAD R13, R76, R105, RZ ;  /* 0x000000694c0dc224 */ /* 0x000fe200078e02ff */
[----:B------:R-:W-:-:S03]  /*5ca0*/  ISETP.GE.AND P3, PT, R12, 0x31, PT ;  /* 0x000000310c00780c */ /* 0x000fc60003f66270 */
[----:B------:R-:W-:Y:S01]  /*5cb0*/  @!P5 IMAD R77, R77, R105, RZ ;  /* 0x000000694d4dd224 */ /* 0x000fe200078e02ff */
[----:B------:R-:W-:Y:S01]  /*5cc0*/  @!P4 STG.E.U8 desc[UR36][R4.64+0x28], R13 ;  /* 0x0000280d0400c986 */ /* 0x000fe2000c101124 */
[----:B------:R-:W-:-:S03]  /*5cd0*/  ISETP.LT.OR P4, PT, R3, 0x1, !P3 ;  /* 0x000000010300780c */ /* 0x000fc60005f81670 */
[----:B------:R-:W-:Y:S01]  /*5ce0*/  @!P5 STG.E.U8 desc[UR36][R4.64+0x29], R77 ;  /* 0x0000294d0400d986 */ /* 0x000fe2000c101124 */
[----:B------:R-:W-:Y:S01]  /*5cf0*/  ISETP.LT.OR P5, PT, R3, 0x1, !P1 ;  /* 0x000000010300780c */ /* 0x000fe20004fa1670 */
[-C--:B------:R-:W-:Y:S01]  /*5d00*/  @!P2 IMAD R79, R79, R105.reuse, RZ ;  /* 0x000000694f4fa224 */ /* 0x080fe200078e02ff */
[----:B------:R-:W-:Y:S01]  /*5d10*/  ISETP.LT.OR P1, PT, R3, 0x9, !P1 ;  /* 0x000000090300780c */ /* 0x000fe20004f21670 */
[----:B0-----:R-:W-:-:S03]  /*5d20*/  @!P0 IMAD R9, R78, R105, RZ ;  /* 0x000000694e098224 */ /* 0x001fc600078e02ff */
[----:B------:R-:W-:Y:S01]  /*5d30*/  @!P2 STG.E.U8 desc[UR36][R6.64+0x29], R79 ;  /* 0x0000294f0600a986 */ /* 0x000fe2000c101124 */
[----:B------:R-:W-:Y:S02]  /*5d40*/  ISETP.GE.AND P2, PT, R12, 0x3a, PT ;  /* 0x0000003a0c00780c */ /* 0x000fe40003f46270 */
[-C--:B------:R-:W-:Y:S01]  /*5d50*/  @!P4 IMAD R11, R80, R105.reuse, RZ ;  /* 0x00000069500bc224 */ /* 0x080fe200078e02ff */
[----:B------:R0:W-:Y:S01]  /*5d60*/  @!P0 STG.E.U8 desc[UR36][R6.64+0x28], R9 ;  /* 0x0000280906008986 */ /* 0x0001e2000c101124 */
[----:B------:R-:W-:Y:S02]  /*5d70*/  ISETP.LT.OR P0, PT, R3, 0x9, !P3 ;  /* 0x000000090300780c */ /* 0x000fe40005f01670 */
[-C--:B------:R-:W-:Y:S01]  /*5d80*/  @!P5 IMAD R81, R81, R105.reuse, RZ ;  /* 0x000000695151d224 */ /* 0x080fe200078e02ff */
[----:B------:R-:W-:Y:S01]  /*5d90*/  ISETP.GE.AND P3, PT, R12, 0x39, PT ;  /* 0x000000390c00780c */ /* 0x000fe20003f66270 */
[----:B------:R-:W-:Y:S01]  /*5da0*/  @!P4 STG.E.U8 desc[UR36][R4.64+0x30], R11 ;  /* 0x0000300b0400c986 */ /* 0x000fe2000c101124 */
[----:B------:R-:W-:-:S02]  /*5db0*/  @!P1 IMAD R83, R83, R105, RZ ;  /* 0x0000006953539224 */ /* 0x000fc400078e02ff */
[C---:B------:R-:W-:Y:S01]  /*5dc0*/  ISETP.LT.OR P4, PT, R3.reuse, 0x1, !P3 ;  /* 0x000000010300780c */ /* 0x040fe20005f81670 */
[----:B------:R-:W-:Y:S01]  /*5dd0*/  @!P5 STG.E.U8 desc[UR36][R4.64+0x31], R81 ;  /* 0x000031510400d986 */ /* 0x000fe2000c101124 */
[C---:B------:R-:W-:Y:S02]  /*5de0*/  ISETP.LT.OR P5, PT, R3.reuse, 0x1, !P2 ;  /* 0x000000010300780c */ /* 0x040fe400057a1670 */
[----:B------:R-:W-:Y:S01]  /*5df0*/  ISETP.LT.OR P2, PT, R3, 0x9, !P2 ;  /* 0x000000090300780c */ /* 0x000fe20005741670 */
[----:B------:R-:W-:Y:S01]  /*5e00*/  @!P1 STG.E.U8 desc[UR36][R6.64+0x31], R83 ;  /* 0x0000315306009986 */ /* 0x000fe2000c101124 */
[----:B0-----:R-:W-:Y:S01]  /*5e10*/  @!P0 IMAD R9, R82, R105, RZ ;  /* 0x0000006952098224 */ /* 0x001fe200078e02ff */
[----:B------:R-:W-:-:S04]  /*5e20*/  ISETP.GE.AND P1, PT, R12, 0x42, PT ;  /* 0x000000420c00780c */ /* 0x000fc80003f26270 */
[----:B------:R0:W-:Y:S01]  /*5e30*/  @!P0 STG.E.U8 desc[UR36][R6.64+0x30], R9 ;  /* 0x0000300906008986 */ /* 0x0001e2000c101124 */
[----:B------:R-:W-:Y:S01]  /*5e40*/  ISETP.LT.OR P0, PT, R3, 0x9, !P3 ;  /* 0x000000090300780c */ /* 0x000fe20005f01670 */
[-C--:B------:R-:W-:Y:S01]  /*5e50*/  @!P4 IMAD R13, R84, R105.reuse, RZ ;  /* 0x00000069540dc224 */ /* 0x080fe200078e02ff */
[----:B------:R-:W-:Y:S01]  /*5e60*/  ISETP.GE.AND P3, PT, R12, 0x41, PT ;  /* 0x000000410c00780c */ /* 0x000fe20003f66270 */
[-C--:B------:R-:W-:Y:S02]  /*5e70*/  @!P5 IMAD R85, R85, R105.reuse, RZ ;  /* 0x000000695555d224 */ /* 0x080fe400078e02ff */
[----:B------:R-:W-:Y:S01]  /*5e80*/  @!P2 IMAD R87, R87, R105, RZ ;  /* 0x000000695757a224 */ /* 0x000fe200078e02ff */
[----:B------:R-:W-:Y:S01]  /*5e90*/  @!P4 STG.E.U8 desc[UR36][R4.64+0x38], R13 ;  /* 0x0000380d0400c986 */ /* 0x000fe2000c101124 */
[----:B------:R-:W-:-:S03]  /*5ea0*/  ISETP.LT.OR P4, PT, R3, 0x1, !P3 ;  /* 0x000000010300780c */ /* 0x000fc60005f81670 */
[----:B------:R-:W-:Y:S01]  /*5eb0*/  @!P5 STG.E.U8 desc[UR36][R4.64+0x39], R85 ;  /* 0x000039550400d986 */ /* 0x000fe2000c101124 */
[C---:B------:R-:W-:Y:S02]  /*5ec0*/  ISETP.LT.OR P5, PT, R3.reuse, 0x1, !P1 ;  /* 0x000000010300780c */ /* 0x040fe40004fa1670 */
[-C--:B0-----:R-:W-:Y:S01]  /*5ed0*/  @!P0 IMAD R9, R86, R105.reuse, RZ ;  /* 0x0000006956098224 */ /* 0x081fe200078e02ff */
[----:B------:R-:W-:Y:S01]  /*5ee0*/  @!P2 STG.E.U8 desc[UR36][R6.64+0x39], R87 ;  /* 0x000039570600a986 */ /* 0x000fe2000c101124 */
[C---:B------:R-:W-:Y:S02]  /*5ef0*/  ISETP.LT.OR P1, PT, R3.reuse, 0x9, !P1 ;  /* 0x000000090300780c */ /* 0x040fe40004f21670 */
        /* <DEDUP_REMOVED lines=19> */
[-C--:B------:R-:W-:Y:S01]  /*6030*/  @!P5 IMAD R61, R61, R105.reuse, RZ ;  /* 0x000000693d3dd224 */ /* 0x080fe200078e02ff */
[----:B------:R-:W-:Y:S01]  /*6040*/  @!P4 STG.E.U8 desc[UR36][R4.64+0x48], R13 ;  /* 0x0000480d0400c986 */ /* 0x000fe2000c101124 */
[C---:B------:R-:W-:Y:S02]  /*6050*/  ISETP.LT.OR P4, PT, R3.reuse, 0x1, !P1 ;  /* 0x000000010300780c */ /* 0x040fe40004f81670 */
[C---:B------:R-:W-:Y:S01]  /*6060*/  ISETP.LT.OR P1, PT, R3.reuse, 0x9, !P1 ;  /* 0x000000090300780c */ /* 0x040fe20004f21670 */
        /* <DEDUP_REMOVED lines=9> */
[----:B------:R-:W-:Y:S02]  /*6100*/  ISETP.GE.AND P0, PT, R12, 0x5a, PT ;  /* 0x0000005a0c00780c */ /* 0x000fe40003f06270 */
[-C--:B------:R-:W-:Y:S01]  /*6110*/  @!P5 IMAD R65, R65, R105.reuse, RZ ;  /* 0x000000694141d224 */ /* 0x080fe200078e02ff */
[----:B------:R-:W-:Y:S01]  /*6120*/  @!P4 STG.E.U8 desc[UR36][R4.64+0x50], R11 ;  /* 0x0000500b0400c986 */ /* 0x000fe2000c101124 */
[----:B------:R-:W-:Y:S01]  /*6130*/  ISETP.LT.OR P4, PT, R3, 0x1, !P3 ;  /* 0x000000010300780c */ /* 0x000fe20005f81670 */
[-C--:B------:R-:W-:Y:S01]  /*6140*/  @!P2 IMAD R67, R67, R105.reuse, RZ ;  /* 0x000000694343a224 */ /* 0x080fe200078e02ff */
[C---:B------:R-:W-:Y:S01]  /*6150*/  ISETP.LT.OR P3, PT, R3.reuse, 0x9, !P3 ;  /* 0x000000090300780c */ /* 0x040fe20005f61670 */
[----:B------:R-:W-:Y:S01]  /*6160*/  @!P5 STG.E.U8 desc[UR36][R4.64+0x51], R65 ;  /* 0x000051410400d986 */ /* 0x000fe2000c101124 */
[----:B------:R-:W-:Y:S01]  /*6170*/  ISETP.LT.OR P5, PT, R3, 0x1, !P0 ;  /* 0x000000010300780c */ /* 0x000fe200047a1670 */
[----:B0-----:R-:W-:-:S02]  /*6180*/  @!P1 IMAD R9, R66, R105, RZ ;  /* 0x0000006942099224 */ /* 0x001fc400078e02ff */
[----:B------:R-:W-:Y:S01]  /*6190*/  @!P2 STG.E.U8 desc[UR36][R6.64+0x51], R67 ;  /* 0x000051430600a986 */ /* 0x000fe2000c101124 */
[----:B------:R-:W-:Y:S02]  /*61a0*/  ISETP.LT.OR P2, PT, R3, 0x9, !P0 ;  /* 0x000000090300780c */ /* 0x000fe40004741670 */
[----:B------:R-:W-:Y:S01]  /*61b0*/  ISETP.GE.AND P0, PT, R12, 0x62, PT ;  /* 0x000000620c00780c */ /* 0x000fe20003f06270 */
[----:B------:R0:W-:Y:S02]  /*61c0*/  @!P1 STG.E.U8 desc[UR36][R6.64+0x50], R9 ;  /* 0x0000500906009986 */ /* 0x0001e4000c101124 */
[----:B------:R-:W-:Y:S01]  /*61d0*/  @!P4 IMAD R13, R68, R105, RZ ;  /* 0x00000069440dc224 */ /* 0x000fe200078e02ff */
[----:B------:R-:W-:-:S03]  /*61e0*/  ISETP.GE.AND P1, PT, R12, 0x61, PT ;  /* 0x000000610c00780c */ /* 0x000fc60003f26270 */
[-C--:B------:R-:W-:Y:S01]  /*61f0*/  @!P5 IMAD R69, R69, R105.reuse, RZ ;  /* 0x000000694545d224 */ /* 0x080fe200078e02ff */
[----:B------:R-:W-:Y:S01]  /*6200*/  @!P4 STG.E.U8 desc[UR36][R4.64+0x58], R13 ;  /* 0x0000580d0400c986 */ /* 0x000fe2000c101124 */
[C---:B------:R-:W-:Y:S02]  /*6210*/  ISETP.LT.OR P4, PT, R3.reuse, 0x1, !P0 ;  /* 0x000000010300780c */ /* 0x040fe40004781670 */
[C---:B------:R-:W-:Y:S01]  /*6220*/  ISETP.LT.OR P0, PT, R3.reuse, 0x9, !P0 ;  /* 0x000000090300780c */ /* 0x040fe20004701670 */
[----:B------:R-:W-:Y:S01]  /*6230*/  @!P5 STG.E.U8 desc[UR36][R4.64+0x59], R69 ;  /* 0x000059450400d986 */ /* 0x000fe2000c101124 */
[C---:B------:R-:W-:Y:S01]  /*6240*/  ISETP.LT.OR P5, PT, R3.reuse, 0x1, !P1 ;  /* 0x000000010300780c */ /* 0x040fe20004fa1670 */
[-C--:B0-----:R-:W-:Y:S01]  /*6250*/  @!P3 IMAD R9, R70, R105.reuse, RZ ;  /* 0x000000694609b224 */ /* 0x081fe200078e02ff */
[----:B------:R-:W-:Y:S01]  /*6260*/  ISETP.LT.OR P1, PT, R3, 0x9, !P1 ;  /* 0x000000090300780c */ /* 0x000fe20004f21670 */
[----:B------:R-:W-:-:S03]  /*6270*/  @!P2 IMAD R71, R71, R105, RZ ;  /* 0x000000694747a224 */ /* 0x000fc600078e02ff */
[----:B------:R0:W-:Y:S01]  /*6280*/  @!P3 STG.E.U8 desc[UR36][R6.64+0x58], R9 ;  /* 0x000058090600b986 */ /* 0x0001e2000c101124 */
[C---:B------:R-:W-:Y:S02]  /*6290*/  ISETP.GE.AND P3, PT, R12.reuse, 0x69, PT ;  /* 0x000000690c00780c */ /* 0x040fe40003f66270 */
[-C--:B------:R-:W-:Y:S01]  /*62a0*/  @!P4 IMAD R41, R41, R105.reuse, RZ ;  /* 0x000000692929c224 */ /* 0x080fe200078e02ff */
[----:B------:R-:W-:Y:S01]  /*62b0*/  @!P2 STG.E.U8 desc[UR36][R6.64+0x59], R71 ;  /* 0x000059470600a986 */ /* 0x000fe2000c101124 */
[----:B------:R-:W-:Y:S01]  /*62c0*/  ISETP.GE.AND P2, PT, R12, 0x6a, PT ;  /* 0x0000006a0c00780c */ /* 0x000fe20003f46270 */
[-C--:B------:R-:W-:Y:S02]  /*62d0*/  @!P0 IMAD R43, R43, R105.reuse, RZ ;  /* 0x000000692b2b8224 */ /* 0x080fe400078e02ff */
[-C--:B------:R-:W-:Y:S01]  /*62e0*/  @!P5 IMAD R11, R40, R105.reuse, RZ ;  /* 0x00000069280bd224 */ /* 0x080fe200078e02ff */
[----:B------:R-:W-:Y:S01]  /*62f0*/  @!P4 STG.E.U8 desc[UR36][R4.64+0x61], R41 ;  /* 0x000061290400c986 */ /* 0x000fe2000c101124 */
[----:B------:R-:W-:Y:S01]  /*6300*/  ISETP.LT.OR P4, PT, R3, 0x1, !P2 ;  /* 0x000000010300780c */ /* 0x000fe20005781670 */
[----:B0-----:R-:W-:-:S02]  /*6310*/  @!P1 IMAD R9, R42, R105, RZ ;  /* 0x000000692a099224 */ /* 0x001fc400078e02ff */
[----:B------:R-:W-:Y:S01]  /*6320*/  @!P5 STG.E.U8 desc[UR36][R4.64+0x60], R11 ;  /* 0x0000600b0400d986 */ /* 0x000fe2000c101124 */
[C---:B------:R-:W-:Y:S02]  /*6330*/  ISETP.LT.OR P5, PT, R3.reuse, 0x1, !P3 ;  /* 0x000000010300780c */ /* 0x040fe40005fa1670 */
[C---:B------:R-:W-:Y:S01]  /*6340*/  ISETP.LT.OR P3, PT, R3.reuse, 0x9, !P3 ;  /* 0x000000090300780c */ /* 0x040fe20005f61670 */
[----:B------:R0:W-:Y:S01]  /*6350*/  @!P1 STG.E.U8 desc[UR36][R6.64+0x60], R9 ;  /* 0x0000600906009986 */ /* 0x0001e2000c101124 */
[C---:B------:R-:W-:Y:S02]  /*6360*/  ISETP.GE.AND P1, PT, R12.reuse, 0x72, PT ;  /* 0x000000720c00780c */ /* 0x040fe40003f26270 */
[----:B------:R-:W-:Y:S01]  /*6370*/  ISETP.LT.OR P2, PT, R3, 0x9, !P2 ;  /* 0x000000090300780c */ /* 0x000fe20005741670 */
[----:B------:R-:W-:Y:S01]  /*6380*/  @!P0 STG.E.U8 desc[UR36][R6.64+0x61], R43 ;  /* 0x0000612b06008986 */ /* 0x000fe2000c101124 */
[----:B------:R-:W-:Y:S01]  /*6390*/  ISETP.GE.AND P0, PT, R12, 0x71, PT ;  /* 0x000000710c00780c */ /* 0x000fe20003f06270 */
[----:B------:R-:W-:-:S04]  /*63a0*/  @!P4 IMAD R45, R45, R105, RZ ;  /* 0x000000692d2dc224 */ /* 0x000fc800078e02ff */
[-C--:B------:R-:W-:Y:S01]  /*63b0*/  @!P5 IMAD R13, R44, R105.reuse, RZ ;  /* 0x000000692c0dd224 */ /* 0x080fe200078e02ff */
[----:B------:R-:W-:Y:S01]  /*63c0*/  @!P4 STG.E.U8 desc[UR36][R4.64+0x69], R45 ;  /* 0x0000692d0400c986 */ /* 0x000fe2000c101124 */
[C---:B------:R-:W-:Y:S01]  /*63d0*/  ISETP.LT.OR P4, PT, R3.reuse, 0x1, !P0 ;  /* 0x000000010300780c */ /* 0x040fe20004781670 */
[-C--:B0-----:R-:W-:Y:S01]  /*63e0*/  @!P3 IMAD R9, R46, R105.reuse, RZ ;  /* 0x000000692e09b224 */ /* 0x081fe200078e02ff */
[C---:B------:R-:W-:Y:S01]  /*63f0*/  ISETP.LT.OR P0, PT, R3.reuse, 0x9, !P0 ;  /* 0x000000090300780c */ /* 0x040fe20004701670 */
[----:B------:R-:W-:Y:S01]  /*6400*/  @!P5 STG.E.U8 desc[UR36][R4.64+0x68], R13 ;  /* 0x0000680d0400d986 */ /* 0x000fe2000c101124 */
[----:B------:R-:W-:Y:S01]  /*6410*/  ISETP.LT.OR P5, PT, R3, 0x1, !P1 ;  /* 0x000000010300780c */ /* 0x000fe20004fa1670 */
[----:B------:R-:W-:Y:S01]  /*6420*/  @!P2 IMAD R47, R47, R105, RZ ;  /* 0x000000692f2fa224 */ /* 0x000fe200078e02ff */
[----:B------:R-:W-:Y:S01]  /*6430*/  ISETP.LT.OR P1, PT, R3, 0x9, !P1 ;  /* 0x000000090300780c */ /* 0x000fe20004f21670 */
[----:B------:R0:W-:Y:S01]  /*6440*/  @!P3 STG.E.U8 desc[UR36][R6.64+0x68], R9 ;  /* 0x000068090600b986 */ /* 0x0001e2000c101124 */
[----:B------:R-:W-:-:S03]  /*6450*/  ISETP.GE.AND P3, PT, R12, 0x79, PT ;  /* 0x000000790c00780c */ /* 0x000fc60003f66270 */
        /* <DEDUP_REMOVED lines=60> */
[----:B------:R1:W-:Y:S01]  /*6820*/  @!P4 STG.E.U8 desc[UR36][R4.64+0x90], R11 ;  /* 0x0000900b0400c986 */ /* 0x0003e2000c101124 */
[----:B------:R-:W-:Y:S01]  /*6830*/  ISETP.LT.OR P4, PT, R3, 0x1, !P3 ;  /* 0x000000010300780c */ /* 0x000fe20005f81670 */
[-C--:B------:R-:W-:Y:S01]  /*6840*/  @!P0 IMAD R35, R35, R105.reuse, RZ ;  /* 0x0000006923238224 */ /* 0x080fe200078e02ff */
[C---:B------:R-:W-:Y:S01]  /*6850*/  ISETP.LT.OR P3, PT, R3.reuse, 0x9, !P3 ;  /* 0x000000090300780c */ /* 0x040fe20005f61670 */
[----:B------:R3:W-:Y:S01]  /*6860*/  @!P5 STG.E.U8 desc[UR36][R4.64+0x91], R33 ;  /* 0x000091210400d986 */ /* 0x0007e2000c101124 */
[C---:B------:R-:W-:Y:S02]  /*6870*/  ISETP.LT.OR P5, PT, R3.reuse, 0x1, !P2 ;  /* 0x000000010300780c */ /* 0x040fe400057a1670 */
[----:B------:R-:W-:Y:S01]  /*6880*/  ISETP.LT.OR P2, PT, R3, 0x9, !P2 ;  /* 0x000000090300780c */ /* 0x000fe20005741670 */
[-C--:B------:R-:W-:Y:S01]  /*6890*/  @!P1 IMAD R3, R34, R105.reuse, RZ ;  /* 0x0000006922039224 */ /* 0x080fe200078e02ff */
[----:B------:R3:W-:Y:S04]  /*68a0*/  @!P0 STG.E.U8 desc[UR36][R6.64+0x91], R35 ;  /* 0x0000912306008986 */ /* 0x0007e8000c101124 */
[----:B------:R3:W-:Y:S01]  /*68b0*/  @!P1 STG.E.U8 desc[UR36][R6.64+0x90], R3 ;  /* 0x0000900306009986 */ /* 0x0007e2000c101124 */
[----:B0-----:R-:W-:-:S02]  /*68c0*/  @!P4 IMAD R9, R36, R105, RZ ;  /* 0x000000692409c224 */ /* 0x001fc400078e02ff */
[-C--:B-1----:R-:W-:Y:S02]  /*68d0*/  @!P3 IMAD R11, R38, R105.reuse, RZ ;  /* 0x00000069260bb224 */ /* 0x082fe400078e02ff */
[-C--:B------:R-:W-:Y:S01]  /*68e0*/  @!P5 IMAD R37, R37, R105.reuse, RZ ;  /* 0x000000692525d224 */ /* 0x080fe200078e02ff */
[----:B------:R3:W-:Y:S01]  /*68f0*/  @!P4 STG.E.U8 desc[UR36][R4.64+0x98], R9 ;  /* 0x000098090400c986 */ /* 0x0007e2000c101124 */
[----:B------:R-:W-:-:S03]  /*6900*/  @!P2 IMAD R39, R39, R105, RZ ;  /* 0x000000692727a224 */ /* 0x000fc600078e02ff */
[----:B------:R3:W-:Y:S04]  /*6910*/  @!P5 STG.E.U8 desc[UR36][R4.64+0x99], R37 ;  /* 0x000099250400d986 */ /* 0x0007e8000c101124 */
[----:B------:R3:W-:Y:S04]  /*6920*/  @!P3 STG.E.U8 desc[UR36][R6.64+0x98], R11 ;  /* 0x0000980b0600b986 */ /* 0x0007e8000c101124 */
[----:B------:R3:W-:Y:S02]  /*6930*/  @!P2 STG.E.U8 desc[UR36][R6.64+0x99], R39 ;  /* 0x000099270600a986 */ /* 0x0007e4000c101124 */
.L_x_197:
[----:B------:R-:W-:Y:S05]  /*6940*/  BSYNC B0 ;  /* 0x0000000000007941 */ /* 0x000fea0003800000 */
.L_x_35:
[----:B------:R-:W-:Y:S01]  /*6950*/  ULDC UR4, c[0x0][0xc] ;  /* 0x0000030000047ab9 */ /* 0x000fe20000000800 */
[----:B------:R-:W-:Y:S01]  /*6960*/  ULDC UR5, c[0x0][0x10] ;  /* 0x0000040000057ab9 */ /* 0x000fe20000000800 */
[----:B---3--:R-:W3:Y:S01]  /*6970*/  LDC R3, c[0x0][0x14] ;  /* 0x00000500ff037b82 */ /* 0x008ee20000000800 */
[----:B------:R-:W-:Y:S01]  /*6980*/  UIMAD.WIDE.U32 UR4, UR4, UR5, URZ ;  /* 0x00000005040472a5 */ /* 0x000fe2000f8e003f */
[----:B------:R-:W-:Y:S02]  /*6990*/  IMAD.MOV.U32 R109, RZ, RZ, -0x1 ;  /* 0xffffffffff6d7424 */ /* 0x000fe400078e00ff */
[----:B------:R-:W-:-:S03]  /*69a0*/  IMAD.MOV.U32 R104, RZ, RZ, -0x1 ;  /* 0xffffffffff687424 */ /* 0x000fc600078e00ff */
[----:B---3--:R-:W-:-:S04]  /*69b0*/  IMAD.WIDE.U32 R16, R3, UR4, R16 ;  /* 0x0000000403107c25 */ /* 0x008fc8000f8e0010 */
[----:B------:R-:W-:Y:S01]  /*69c0*/  IMAD R3, R3, UR5, RZ ;  /* 0x0000000503037c24 */ /* 0x000fe2000f8e02ff */
[----:B------:R-:W-:Y:S02]  /*69d0*/  ULDC.64 UR4, c[0x0][0x650] ;  /* 0x0001940000047ab9 */ /* 0x000fe40000000a00 */
[----:B------:R-:W-:Y:S01]  /*69e0*/  ISETP.GE.U32.AND P0, PT, R16, UR4, PT ;  /* 0x0000000410007c0c */ /* 0x000fe2000bf06070 */
[--C-:B------:R-:W-:Y:S01]  /*69f0*/  IMAD.IADD R17, R17, 0x1, R3.reuse ;  /* 0x0000000111117824 */ /* 0x100fe200078e0203 */
[----:B------:R-:W-:-:S04]  /*6a00*/  PRMT R3, RZ, 0x7610, R3 ;  /* 0x00007610ff037816 */ /* 0x000fc80000000003 */
[----:B------:R-:W-:-:S13]  /*6a10*/  ISETP.GE.U32.AND.EX P0, PT, R17, UR5, PT, P0 ;  /* 0x0000000511007c0c */ /* 0x000fda000bf06100 */
[----:B------:R-:W-:Y:S05]  /*6a20*/  @P0 BRA `(.L_x_198) ;  /* 0x0000000400640947 */ /* 0x000fea0003800000 */
[----:B------:R-:W3:Y:S01]  /*6a30*/  S2R R12, SR_CTAID.X ;  /* 0x00000000000c7919 */ /* 0x000ee20000002500 */
[----:B------:R-:W0:Y:S01]  /*6a40*/  LDC.64 R10, c[0x0][0x628] ;  /* 0x00018a00ff0a7b82 */ /* 0x000e220000000a00 */
[----:B------:R-:W-:Y:S01]  /*6a50*/  ULDC UR4, c[0x0][0x150] ;  /* 0x0000540000047ab9 */ /* 0x000fe20000000800 */
[----:B------:R-:W-:Y:S01]  /*6a60*/  IMAD.MOV.U32 R8, RZ, RZ, R16 ;  /* 0x000000ffff087224 */ /* 0x000fe200078e0010 */
[----:B------:R-:W0:Y:S01]  /*6a70*/  S2R R24, SR_CTAID.Y ;  /* 0x0000000000187919 */ /* 0x000e220000002600 */
[----:B------:R-:W-:-:S04]  /*6a80*/  IMAD.MOV.U32 R9, RZ, RZ, R17 ;  /* 0x000000ffff097224 */ /* 0x000fc800078e0011 */
[----:B------:R-:W1:Y:S08]  /*6a90*/  LDC R21, c[0x0][0x144] ;  /* 0x00005100ff157b82 */ /* 0x000e700000000800 */
[----:B------:R-:W1:Y:S08]  /*6aa0*/  LDC R0, c[0x0][0x630] ;  /* 0x00018c00ff007b82 */ /* 0x000e700000000800 */
[----:B------:R-:W1:Y:S01]  /*6ab0*/  LDC.64 R14, c[0x0][0x620] ;  /* 0x00018800ff0e7b82 */ /* 0x000e620000000a00 */
[----:B0-----:R-:W-:-:S04]  /*6ac0*/  ISETP.NE.U32.AND P0, PT, R10, RZ, PT ;  /* 0x000000ff0a00720c */ /* 0x001fc80003f05070 */
[----:B------:R-:W-:Y:S02]  /*6ad0*/  ISETP.NE.AND.EX P0, PT, R11, RZ, PT, P0 ;  /* 0x000000ff0b00720c */ /* 0x000fe40003f05300 */
[----:B---3--:R-:W-:-:S05]  /*6ae0*/  I2FP.F32.U32 R3, R12 ;  /* 0x0000000c00037245 */ /* 0x008fca0000201000 */
[----:B------:R-:W-:-:S04]  /*6af0*/  FMUL R3, R3, UR4 ;  /* 0x0000000403037c20 */ /* 0x000fc80008400000 */
[----:B------:R0:W3:Y:S02]  /*6b00*/  F2I.U32.TRUNC.NTZ R20, R3 ;  /* 0x0000000300147305 */ /* 0x0000e4000020f000 */
[----:B------:R-:W-:Y:S05]  /*6b10*/  @!P0 BRA `(.L_x_199) ;  /* 0x0000000000288947 */ /* 0x000fea0003800000 */
[----:B0-----:R-:W0:Y:S02]  /*6b20*/  LDC R3, c[0x0][0x634] ;  /* 0x00018d00ff037b82 */ /* 0x001e240000000800 */
[----:B0-----:R-:W-:-:S05]  /*6b30*/  IADD3 R3, P0, R16, R3, RZ ;  /* 0x0000000310037210 */ /* 0x001fca0007f1e0ff */
[----:B------:R-:W-:-:S04]  /*6b40*/  IMAD.X R13, RZ, RZ, R17, P0 ;  /* 0x000000ffff0d7224 */ /* 0x000fc800000e0611 */
[----:B------:R-:W-:-:S04]  /*6b50*/  IMAD.WIDE.U32 R4, R13, R10, RZ ;  /* 0x0000000a0d047225 */ /* 0x000fc800078e00ff */
[----:B-1--4-:R-:W-:-:S04]  /*6b60*/  IMAD.WIDE.U32 R6, P0, R3, R11, R4 ;  /* 0x0000000b03067225 */ /* 0x012fc80007800004 */
[----:B------:R-:W-:-:S04]  /*6b70*/  IMAD.WIDE.U32 R4, R3, R10, RZ ;  /* 0x0000000a03047225 */ /* 0x000fc800078e00ff */
[----:B------:R-:W-:Y:S01]  /*6b80*/  IMAD.X R9, RZ, RZ, RZ, P0 ;  /* 0x000000ffff097224 */ /* 0x000fe200000e06ff */
[----:B------:R-:W-:Y:S01]  /*6b90*/  IADD3 RZ, P0, R5, R6, RZ ;  /* 0x0000000605ff7210 */ /* 0x000fe20007f1e0ff */
[----:B------:R-:W-:-:S04]  /*6ba0*/  IMAD.MOV.U32 R8, RZ, RZ, R7 ;  /* 0x000000ffff087224 */ /* 0x000fc800078e0007 */
[----:B------:R-:W-:-:S08]  /*6bb0*/  IMAD.WIDE.U32.X R8, R13, R11, R8, P0 ;  /* 0x0000000b0d087225 */ /* 0x000fd000000e0408 */
.L_x_199:
[----:B------:R-:W2:Y:S01]  /*6bc0*/  LDC.64 R28, c[0x0][0x640] ;  /* 0x00019000ff1c7b82 */ /* 0x000ea20000000a00 */
[-CC-:B-1----:R-:W-:Y:S01]  /*6bd0*/  SHF.R.U64 R104, R8, R0.reuse, R9.reuse ;  /* 0x0000000008687219 */ /* 0x182fe20000001209 */
[----:B---3--:R-:W-:Y:S01]  /*6be0*/  IMAD.MOV R20, RZ, RZ, -R20 ;  /* 0x000000ffff147224 */ /* 0x008fe200078e0a14 */
[----:B------:R-:W-:Y:S01]  /*6bf0*/  SHF.R.U32.HI R0, RZ, R0, R9 ;  /* 0x00000000ff007219 */ /* 0x000fe20000011609 */
[----:B------:R-:W-:Y:S01]  /*6c00*/  ULDC UR4, c[0x0][0x154] ;  /* 0x0000550000047ab9 */ /* 0x000fe20000000800 */
[----:B0-----:R-:W-:Y:S01]  /*6c10*/  IADD3 R3, P0, RZ, -R104, RZ ;  /* 0x80000068ff037210 */ /* 0x001fe20007f1e0ff */
[----:B------:R-:W-:Y:S02]  /*6c20*/  IMAD R21, R21, R20, R12 ;  /* 0x0000001415157224 */ /* 0x000fe400078e020c */
[----:B----4-:R-:W0:Y:S01]  /*6c30*/  LDC R6, c[0x0][0x618] ;  /* 0x00018600ff067b82 */ /* 0x010e220000000800 */
[----:B------:R-:W-:Y:S02]  /*6c40*/  IMAD.MOV.U32 R7, RZ, RZ, 0x1 ;  /* 0x00000001ff077424 */ /* 0x000fe400078e00ff */
[----:B------:R-:W-:-:S04]  /*6c50*/  IMAD.X R5, RZ, RZ, ~R0, P0 ;  /* 0x000000ffff057224 */ /* 0x000fc800000e0e00 */
[-C--:B------:R-:W-:Y:S01]  /*6c60*/  IMAD R0, R5, R14.reuse, RZ ;  /* 0x0000000e05007224 */ /* 0x080fe200078e02ff */
[----:B------:R-:W1:Y:S01]  /*6c70*/  LDC R8, c[0x0][0x608] ;  /* 0x00018200ff087b82 */ /* 0x000e620000000800 */
[----:B------:R-:W-:-:S04]  /*6c80*/  IMAD.WIDE.U32 R4, R3, R14, R16 ;  /* 0x0000000e03047225 */ /* 0x000fc800078e0010 */
[----:B------:R-:W-:Y:S01]  /*6c90*/  IMAD R3, R3, R15, R0 ;  /* 0x0000000f03037224 */ /* 0x000fe200078e0200 */
[----:B------:R-:W-:Y:S02]  /*6ca0*/  I2FP.F32.U32 R0, R24 ;  /* 0x0000001800007245 */ /* 0x000fe40000201000 */
[----:B------:R-:W3:Y:S01]  /*6cb0*/  LDC R26, c[0x0][0x658] ;  /* 0x00019600ff1a7b82 */ /* 0x000ee20000000800 */
[----:B------:R-:W-:Y:S01]  /*6cc0*/  IMAD.IADD R3, R5, 0x1, R3 ;  /* 0x0000000105037824 */ /* 0x000fe200078e0203 */
[----:B--2---:R-:W-:Y:S01]  /*6cd0*/  ISETP.NE.U32.AND P0, PT, R28, RZ, PT ;  /* 0x000000ff1c00720c */ /* 0x004fe20003f05070 */
[----:B------:R-:W-:Y:S01]  /*6ce0*/  FMUL R0, R0, UR4 ;  /* 0x0000000400007c20 */ /* 0x000fe20008400000 */
[----:B------:R-:W-:Y:S02]  /*6cf0*/  IMAD.MOV.U32 R5, RZ, RZ, -0x1 ;  /* 0xffffffffff057424 */ /* 0x000fe400078e00ff */
[----:B------:R-:W-:Y:S01]  /*6d00*/  ISETP.NE.AND.EX P0, PT, R29, RZ, PT, P0 ;  /* 0x000000ff1d00720c */ /* 0x000fe20003f05300 */
[----:B------:R2:W4:Y:S01]  /*6d10*/  F2I.U32.TRUNC.NTZ R13, R0 ;  /* 0x00000000000d7305 */ /* 0x000522000020f000 */
[----:B------:R-:W2:Y:S01]  /*6d20*/  LDC R15, c[0x0][0x148] ;  /* 0x00005200ff0f7b82 */ /* 0x000ea20000000800 */
[----:B0-----:R-:W-:-:S02]  /*6d30*/  SHF.R.U64 R12, R4, R6, R3 ;  /* 0x00000006040c7219 */ /* 0x001fc40000001203 */
[----:B------:R-:W-:-:S05]  /*6d40*/  SHF.R.U32.HI R3, RZ, R6, R3 ;  /* 0x00000006ff037219 */ /* 0x000fca0000011603 */
[----:B------:R-:W0:Y:S01]  /*6d50*/  LDC R20, c[0x0][0x600] ;  /* 0x00018000ff147b82 */ /* 0x000e220000000800 */
[-CC-:B-1----:R-:W-:Y:S02]  /*6d60*/  SHF.R.U64 R10, R12, R8.reuse, R3.reuse ;  /* 0x000000080c0a7219 */ /* 0x182fe40000001203 */
[----:B------:R-:W-:-:S05]  /*6d70*/  SHF.R.U32.HI R3, RZ, R8, R3 ;  /* 0x00000008ff037219 */ /* 0x000fca0000011603 */
[----:B------:R-:W1:Y:S01]  /*6d80*/  LDC R27, c[0x0][0x648] ;  /* 0x00019200ff1b7b82 */ /* 0x000e620000000800 */
[-C--:B---3--:R-:W-:Y:S02]  /*6d90*/  SHF.L.U32 R4, R5, R26.reuse, RZ ;  /* 0x0000001a05047219 */ /* 0x088fe400000006ff */
[-CC-:B------:R-:W-:Y:S02]  /*6da0*/  SHF.R.U64 R14, R10, R26.reuse, R3.reuse ;  /* 0x0000001a0a0e7219 */ /* 0x180fe40000001203 */
[----:B------:R-:W-:Y:S02]  /*6db0*/  SHF.R.U32.HI R5, RZ, R26, R3 ;  /* 0x0000001aff057219 */ /* 0x000fe40000011603 */
[----:B------:R-:W-:Y:S01]  /*6dc0*/  LOP3.LUT R25, RZ, R4, RZ, 0x33, !PT ;  /* 0x00000004ff197212 */ /* 0x000fe200078e33ff */
[----:B------:R-:W3:Y:S01]  /*6dd0*/  LDC R30, c[0x0][0x638] ;  /* 0x00018e00ff1e7b82 */ /* 0x000ee20000000800 */
[----:B------:R-:W-:Y:S01]  /*6de0*/  SHF.L.U32 R26, R7, R26, RZ ;  /* 0x0000001a071a7219 */ /* 0x000fe200000006ff */
[----:B------:R-:W-:-:S06]  /*6df0*/  IMAD.MOV.U32 R4, RZ, RZ, R14 ;  /* 0x000000ffff047224 */ /* 0x000fcc00078e000e */
[----:B------:R-:W0:Y:S01]  /*6e00*/  LDC R31, c[0x0][0x610] ;  /* 0x00018400ff1f7b82 */ /* 0x000e220000000800 */
[----:B----4-:R-:W-:Y:S05]  /*6e10*/  @!P0 BRA `(.L_x_200) ;  /* 0x0000000000288947 */ /* 0x010fea0003800000 */
        /* <DEDUP_REMOVED lines=10> */
.L_x_200:
[----:B------:R-:W-:Y:S01]  /*6ec0*/  ISETP.NE.AND P0, PT, R2, 0x1, PT ;  /* 0x000000010200780c */ /* 0x000fe20003f05270 */
[----:B0-----:R-:W-:Y:S01]  /*6ed0*/  VIADD R7, R20, 0xffffffff ;  /* 0xffffffff14077836 */ /* 0x001fe20000000000 */
[----:B-12---:R-:W-:Y:S01]  /*6ee0*/  SHF.R.U64 R0, R4, R27, R5 ;  /* 0x0000001b04007219 */ /* 0x006fe20000001205 */
[----:B------:R-:W-:Y:S01]  /*6ef0*/  IMAD.MOV R13, RZ, RZ, -R13 ;  /* 0x000000ffff0d7224 */ /* 0x000fe200078e0a0d */
[----:B------:R-:W-:Y:S01]  /*6f00*/  LOP3.LUT R5, R10, R25, RZ, 0xc0, !PT ;  /* 0x000000190a057212 */ /* 0x000fe200078ec0ff */
[----:B------:R-:W-:Y:S01]  /*6f10*/  IMAD.MOV.U32 R4, RZ, RZ, 0x1 ;  /* 0x00000001ff047424 */ /* 0x000fe200078e00ff */
[----:B------:R-:W-:Y:S01]  /*6f20*/  LOP3.LUT R12, R12, R7, RZ, 0xc0, !PT ;  /* 0x000000070c0c7212 */ /* 0x000fe200078ec0ff */
[----:B------:R-:W-:Y:S02]  /*6f30*/  IMAD.MOV R3, RZ, RZ, -R0 ;  /* 0x000000ffff037224 */ /* 0x000fe400078e0a00 */
[----:B------:R-:W-:Y:S02]  /*6f40*/  IMAD R0, R26, R0, R5 ;  /* 0x000000001a007224 */ /* 0x000fe400078e0205 */
[----:B---3--:R-:W-:-:S02]  /*6f50*/  IMAD R3, R3, R30, R14 ;  /* 0x0000001e03037224 */ /* 0x008fc400078e020e */
[----:B------:R-:W-:Y:S02]  /*6f60*/  @P0 IMAD R21, R15, R13, R24 ;  /* 0x0000000d0f150224 */ /* 0x000fe400078e0218 */
[----:B------:R-:W-:Y:S01]  /*6f70*/  IMAD R5, R3, R20, R12 ;  /* 0x0000001403057224 */ /* 0x000fe200078e020c */
[----:B------:R-:W-:Y:S01]  /*6f80*/  PRMT R3, R4, 0x7610, R3 ;  /* 0x0000761004037816 */ /* 0x000fe20000000003 */
[----:B------:R-:W-:-:S05]  /*6f90*/  IMAD R0, R0, R31, R21 ;  /* 0x0000001f00007224 */ /* 0x000fca00078e0215 */
[----:B------:R-:W-:Y:S02]  /*6fa0*/  SEL R109, R5, R0, !P0 ;  /* 0x00000000056d7207 */ /* 0x000fe40004000000 */
[----:B------:R-:W-:-:S07]  /*6fb0*/  SEL R0, R0, R5, !P0 ;  /* 0x0000000500007207 */ /* 0x000fce0004000000 */
.L_x_198:
[----:B------:R-:W-:Y:S01]  /*6fc0*/  LOP3.LUT P0, RZ, R3, 0xff, RZ, 0xc0, !PT ;  /* 0x000000ff03ff7812 */ /* 0x000fe2000780c0ff */
[----:B------:R-:W-:-:S12]  /*6fd0*/  IMAD.MOV.U32 R108, RZ, RZ, R0 ;  /* 0x000000ffff6c7224 */ /* 0x000fd800078e0000 */
[----:B------:R-:W-:Y:S05]  /*6fe0*/  @P0 BRA `(.L_x_201) ;  /* 0xffffffa000c80947 */ /* 0x000fea000383ffff */
[----:B------:R-:W-:Y:S05]  /*6ff0*/  EXIT ;  /* 0x000000000000794d */ /* 0x000fea0003800000 */
.L_x_8:
[----:B0-----:R-:W-:Y:S01]  /*7000*/  ULDC.64 UR4, c[0x0][0x650] ;  /* 0x0001940000047ab9 */ /* 0x001fe20000000a00 */
        /* <DEDUP_REMOVED lines=25> */
.L_x_203:
[----:B------:R-:W0:Y:S01]  /*71a0*/  LDC.64 R28, c[0x0][0x640] ;  /* 0x00019000ff1c7b82 */ /* 0x000e220000000a00 */
[-CC-:B------:R-:W-:Y:S01]  /*71b0*/  SHF.R.U64 R22, R12, R6.reuse, R13.reuse ;  /* 0x000000060c167219 */ /* 0x180fe2000000120d */
[----:B------:R-:W-:Y:S01]  /*71c0*/  IMAD.MOV.U32 R30, RZ, RZ, 0x1 ;  /* 0x00000001ff1e7424 */ /* 0x000fe200078e00ff */
[----:B------:R-:W-:Y:S02]  /*71d0*/  SHF.R.U32.HI R6, RZ, R6, R13 ;  /* 0x00000006ff067219 */ /* 0x000fe4000001160d */
        /* <DEDUP_REMOVED lines=8> */
[----:B------:R-:W-:Y:S01]  /*7260*/  IMAD.IADD R9, R9, 0x1, R11 ;  /* 0x0000000109097824 */ /* 0x000fe200078e020b */
[----:B0-----:R-:W-:-:S04]  /*7270*/  ISETP.NE.U32.AND P0, PT, R28, RZ, PT ;  /* 0x000000ff1c00720c */ /* 0x001fc80003f05070 */
[----:B------:R-:W-:Y:S02]  /*7280*/  ISETP.NE.AND.EX P0, PT, R29, RZ, PT, P0 ;  /* 0x000000ff1d00720c */ /* 0x000fe40003f05300 */
[----:B------:R-:W0:Y:S01]  /*7290*/  LDC R20, c[0x0][0x600] ;  /* 0x00018000ff147b82 */ /* 0x000e220000000800 */
[-CC-:B-1----:R-:W-:Y:S01]  /*72a0*/  SHF.R.U64 R14, R8, R10.reuse, R9.reuse ;  /* 0x0000000a080e7219 */ /* 0x182fe20000001209 */
[----:B------:R-:W-:Y:S01]  /*72b0*/  IMAD.MOV.U32 R8, RZ, RZ, -0x1 ;  /* 0xffffffffff087424 */ /* 0x000fe200078e00ff */
[----:B------:R-:W-:-:S05]  /*72c0*/  SHF.R.U32.HI R9, RZ, R10, R9 ;  /* 0x0000000aff097219 */ /* 0x000fca0000011609 */
[----:B------:R-:W1:Y:S01]  /*72d0*/  LDC R26, c[0x0][0x648] ;  /* 0x00019200ff1a7b82 */ /* 0x000e620000000800 */
[-CC-:B--2---:R-:W-:Y:S02]  /*72e0*/  SHF.R.U64 R21, R14, R12.reuse, R9.reuse ;  /* 0x0000000c0e157219 */ /* 0x184fe40000001209 */
[----:B------:R-:W-:-:S05]  /*72f0*/  SHF.R.U32.HI R6, RZ, R12, R9 ;  /* 0x0000000cff067219 */ /* 0x000fca0000011609 */
[----:B------:R-:W2:Y:S01]  /*7300*/  LDC R27, c[0x0][0x638] ;  /* 0x00018e00ff1b7b82 */ /* 0x000ea20000000800 */
[-C--:B---3--:R-:W-:Y:S02]  /*7310*/  SHF.L.U32 R8, R8, R25.reuse, RZ ;  /* 0x0000001908087219 */ /* 0x088fe400000006ff */
[-CC-:B------:R-:W-:Y:S02]  /*7320*/  SHF.R.U64 R23, R21, R25.reuse, R6.reuse ;  /* 0x0000001915177219 */ /* 0x180fe40000001206 */
[----:B------:R-:W-:Y:S02]  /*7330*/  LOP3.LUT R32, RZ, R8, RZ, 0x33, !PT ;  /* 0x00000008ff207212 */ /* 0x000fe400078e33ff */
[----:B------:R-:W-:Y:S01]  /*7340*/  SHF.R.U32.HI R9, RZ, R25, R6 ;  /* 0x00000019ff097219 */ /* 0x000fe20000011606 */
[----:B------:R-:W3:Y:S01]  /*7350*/  LDC R31, c[0x0][0x610] ;  /* 0x00018400ff1f7b82 */ /* 0x000ee20000000800 */
[----:B------:R-:W-:Y:S01]  /*7360*/  IMAD.MOV.U32 R8, RZ, RZ, R23 ;  /* 0x000000ffff087224 */ /* 0x000fe200078e0017 */
[----:B------:R-:W-:Y:S06]  /*7370*/  @!P0 BRA `(.L_x_204) ;  /* 0x0000000000288947 */ /* 0x000fec0003800000 */
        /* <DEDUP_REMOVED lines=10> */
.L_x_204:
[----:B------:R-:W-:Y:S02]  /*7420*/  ISETP.NE.AND P0, PT, R2, 0x1, PT ;  /* 0x000000010200780c */ /* 0x000fe40003f05270 */
[----:B-1----:R-:W-:Y:S01]  /*7430*/  SHF.R.U64 R6, R8, R26, R9 ;  /* 0x0000001a08067219 */ /* 0x002fe20000001209 */
[----:B0-----:R-:W-:Y:S01]  /*7440*/  VIADD R9, R20, 0xffffffff ;  /* 0xffffffff14097836 */ /* 0x001fe20000000000 */
[----:B------:R-:W-:Y:S02]  /*7450*/  SHF.L.U32 R30, R30, R25, RZ ;  /* 0x000000191e1e7219 */ /* 0x000fe400000006ff */
[----:B------:R-:W-:Y:S01]  /*7460*/  LOP3.LUT R5, R21, R32, RZ, 0xc0, !PT ;  /* 0x0000002015057212 */ /* 0x000fe200078ec0ff */
[----:B------:R-:W-:-:S04]  /*7470*/  IMAD.MOV R8, RZ, RZ, -R6 ;  /* 0x000000ffff087224 */ /* 0x000fc800078e0a06 */
[----:B------:R-:W-:Y:S01]  /*7480*/  IMAD R6, R30, R6, R5 ;  /* 0x000000061e067224 */ /* 0x000fe200078e0205 */
[----:B------:R-:W-:Y:S01]  /*7490*/  LOP3.LUT R5, R14, R9, RZ, 0xc0, !PT ;  /* 0x000000090e057212 */ /* 0x000fe200078ec0ff */
[----:B------:R-:W-:Y:S02]  /*74a0*/  @P0 IMAD R3, R7, R24, R4 ;  /* 0x0000001807030224 */ /* 0x000fe400078e0204 */
[----:B--2---:R-:W-:Y:S02]  /*74b0*/  IMAD R4, R8, R27, R23 ;  /* 0x0000001b08047224 */ /* 0x004fe400078e0217 */
[----:B---3--:R-:W-:Y:S02]  /*74c0*/  IMAD R3, R6, R31, R3 ;  /* 0x0000001f06037224 */ /* 0x008fe400078e0203 */
[----:B------:R-:W-:Y:S02]  /*74d0*/  IMAD R4, R4, R20, R5 ;  /* 0x0000001404047224 */ /* 0x000fe400078e0205 */
[----:B------:R-:W-:-:S02]  /*74e0*/  IMAD.MOV.U32 R8, RZ, RZ, 0x1 ;  /* 0x00000001ff087424 */ /* 0x000fc400078e00ff */
[----:B------:R-:W-:Y:S01]  /*74f0*/  IMAD.MOV.U32 R6, RZ, RZ, R22 ;  /* 0x000000ffff067224 */ /* 0x000fe200078e0016 */
[----:B------:R-:W-:Y:S02]  /*7500*/  SEL R20, R4, R3, !P0 ;  /* 0x0000000304147207 */ /* 0x000fe40004000000 */
[----:B------:R-:W-:-:S07]  /*7510*/  SEL R21, R3, R4, !P0 ;  /* 0x0000000403157207 */ /* 0x000fce0004000000 */
.L_x_202:
[----:B------:R-:W-:-:S08]  /*7520*/  NOP ;  /* 0x0000000000007918 */ /* 0x000fd00000000000 */
[----:B------:R-:W0:-:S00]  /*7530*/  USETMAXREG.DEALLOC.CTAPOOL 0x28 ;  /* 0x00000028000079c8 */ /* 0x000e0000080e0500 */
[----:B0-----:R-:W-:-:S13]  /*7540*/  ISETP.NE.AND P0, PT, R0, RZ, PT ;  /* 0x000000ff0000720c */ /* 0x001fda0003f05270 */
[----:B------:R-:W-:Y:S05]  /*7550*/  @P0 EXIT ;  /* 0x000000000000094d */ /* 0x000fea0003800000 */
[----:B------:R-:W-:Y:S01]  /*7560*/  LOP3.LUT P0, RZ, R8, 0xff, RZ, 0xc0, !PT ;  /* 0x000000ff08ff7812 */ /* 0x000fe2000780c0ff */
[----:B------:R-:W-:Y:S02]  /*7570*/  IMAD.MOV.U32 R0, RZ, RZ, 0x1 ;  /* 0x00000001ff007424 */ /* 0x000fe400078e00ff */
[----:B------:R-:W-:-:S10]  /*7580*/  IMAD.MOV.U32 R3, RZ, RZ, RZ ;  /* 0x000000ffff037224 */ /* 0x000fd400078e00ff */
[----:B------:R-:W-:Y:S05]  /*7590*/  @!P0 BRA `(.L_x_205) ;  /* 0x0000000c00448947 */ /* 0x000fea0003800000 */
[----:B------:R-:W0:Y:S01]  /*75a0*/  LDC R0, c[0x0][0x28c] ;  /* 0x0000a300ff007b82 */ /* 0x000e220000000800 */
[----:B------:R-:W1:Y:S01]  /*75b0*/  S2R R9, SR_CgaCtaId ;  /* 0x0000000000097919 */ /* 0x000e620000008800 */
[----:B------:R-:W-:Y:S01]  /*75c0*/  ULDC UR5, c[0x0][0x658] ;  /* 0x0001960000057ab9 */ /* 0x000fe20000000800 */
[----:B------:R-:W-:Y:S01]  /*75d0*/  UMOV UR7, 0xffffffff ;  /* 0xffffffff00077882 */ /* 0x000fe20000000000 */
[----:B------:R-:W-:Y:S01]  /*75e0*/  ULDC UR6, c[0x0][0xc] ;  /* 0x0000030000067ab9 */ /* 0x000fe20000000800 */
[----:B------:R-:W-:Y:S01]  /*75f0*/  USHF.L.U32 UR8, UR7, UR5, URZ ;  /* 0x0000000507087299 */ /* 0x000fe2000800063f */
[----:B------:R-:W-:Y:S01]  /*7600*/  IMAD.MOV.U32 R12, RZ, RZ, 0x1400 ;  /* 0x00001400ff0c7424 */ /* 0x000fe200078e00ff */
[----:B------:R-:W-:Y:S01]  /*7610*/  UMOV UR9, 0x1 ;  /* 0x0000000100097882 */ /* 0x000fe20000000000 */
[----:B------:R-:W-:Y:S01]  /*7620*/  ULDC UR7, c[0x0][0x10] ;  /* 0x0000040000077ab9 */ /* 0x000fe20000000800 */
[----:B------:R-:W-:Y:S01]  /*7630*/  USHF.L.U32 UR18, UR9, UR5, URZ ;  /* 0x0000000509127299 */ /* 0x000fe2000800063f */
[----:B------:R-:W-:Y:S01]  /*7640*/  BSSY B0, `(.L_x_205) ;  /* 0x00000c6000007945 */ /* 0x000fe20003800000 */
[----:B------:R-:W-:Y:S01]  /*7650*/  UIMAD.WIDE.U32 UR6, UR6, UR7, URZ ;  /* 0x00000007060672a5 */ /* 0x000fe2000f8e003f */
[----:B------:R-:W-:Y:S01]  /*7660*/  IMAD.MOV.U32 R11, RZ, RZ, 0x1 ;  /* 0x00000001ff0b7424 */ /* 0x000fe200078e00ff */
[----:B------:R-:W-:Y:S01]  /*7670*/  ULDC UR5, c[0x0][0x14] ;  /* 0x0000050000057ab9 */ /* 0x000fe20000000800 */
[----:B------:R-:W-:Y:S01]  /*7680*/  LOP3.LUT R8, R19, 0x2, RZ, 0xfc, !PT ;  /* 0x0000000213087812 */ /* 0x000fe200078efcff */
[----:B------:R-:W-:-:S02]  /*7690*/  UIMAD.WIDE.U32 UR22, UR6, UR5, URZ ;  /* 0x00000005061672a5 */ /* 0x000fc4000f8e003f */
[----:B------:R-:W-:Y:S01]  /*76a0*/  UIMAD UR13, UR7, UR5, URZ ;  /* 0x00000005070d72a4 */ /* 0x000fe2000f8e023f */
[----:B------:R-:W-:Y:S01]  /*76b0*/  ULDC UR4, c[0x0][0x600] ;  /* 0x0001800000047ab9 */ /* 0x000fe20000000800 */
[----:B------:R-:W-:Y:S02]  /*76c0*/  ULOP3.LUT UR17, URZ, UR8, URZ, 0x33, !UPT ;  /* 0x000000083f117292 */ /* 0x000fe4000f8e333f */
[----:B------:R-:W-:Y:S01]  /*76d0*/  UIADD3 UR4, UR4, -0x1, URZ ;  /* 0xffffffff04047890 */ /* 0x000fe2000fffe03f */
[----:B0-----:R-:W-:Y:S01]  /*76e0*/  VIADD R0, R0, 0x3f ;  /* 0x0000003f00007836 */ /* 0x001fe20000000000 */
[----:B------:R-:W-:Y:S01]  /*76f0*/  UIADD3 UR13, UR23, UR13, URZ ;  /* 0x0000000d170d7290 */ /* 0x000fe2000fffe03f */
[----:B------:R-:W-:-:S03]  /*7700*/  ULDC.64 UR24, c[0x0][0x198] ;  /* 0x0000660000187ab9 */ /* 0x000fc60000000a00 */
[----:B------:R-:W-:-:S04]  /*7710*/  SHF.R.S32.HI R3, RZ, 0x1f, R0 ;  /* 0x0000001fff037819 */ /* 0x000fc80000011400 */
[----:B------:R-:W-:Y:S01]  /*7720*/  LEA.HI R3, R3, R0, RZ, 0x6 ;  /* 0x0000000003037211 */ /* 0x000fe200078f30ff */
[----:B------:R-:W-:Y:S01]  /*7730*/  IMAD.MOV.U32 R0, RZ, RZ, 0x1 ;  /* 0x00000001ff007424 */ /* 0x000fe200078e00ff */
[----:B-1----:R-:W-:Y:S02]  /*7740*/  LOP3.LUT R9, R9, 0x1, RZ, 0xc0, !PT ;  /* 0x0000000109097812 */ /* 0x002fe400078ec0ff */
[----:B------:R-:W-:Y:S01]  /*7750*/  SHF.R.S32.HI R10, RZ, 0x6, R3 ;  /* 0x00000006ff0a7819 */ /* 0x000fe20000011403 */
[----:B------:R-:W-:Y:S02]  /*7760*/  IMAD.MOV.U32 R3, RZ, RZ, RZ ;  /* 0x000000ffff037224 */ /* 0x000fe400078e00ff */
[----:B------:R-:W-:Y:S02]  /*7770*/  IMAD R12, R9, R12, 0x18180 ;  /* 0x00018180090c7424 */ /* 0x000fe400078e020c */
[----:B------:R-:W-:-:S07]  /*7780*/  VIADD R13, R10, 0x1 ;  /* 0x000000010a0d7836 */ /* 0x000fce0000000000 */
.L_x_216:
[----:B------:R-:W-:-:S03]  /*7790*/  UMOV UR5, 0xffffffff ;  /* 0xffffffff00057882 */ /* 0x000fc60000000000 */
[----:B------:R-:W-:Y:S05]  /*77a0*/  BRA.DIV UR5, `(.L_x_206) ;  /* 0x0000001205c87947 */ /* 0x000fea000b800000 */
[----:B------:R-:W-:-:S13]  /*77b0*/  ELECT P6, URZ, PT ;  /* 0x00000000003f782f */ /* 0x000fda00038c0000 */
.L_x_235:
[----:B------:R-:W0:Y:S01]  /*77c0*/  LDC R4, c[0x0][0x28c] ;  /* 0x0000a300ff047b82 */ /* 0x000e220000000800 */
[----:B------:R-:W-:Y:S01]  /*77d0*/  BSSY B1, `(.L_x_207) ;  /* 0x0000039000017945 */ /* 0x000fe20003800000 */
[----:B0-----:R-:W-:-:S13]  /*77e0*/  ISETP.LT.OR P6, PT, R4, 0x1, !P6 ;  /* 0x000000010400780c */ /* 0x001fda00077c1670 */
[----:B------:R-:W-:Y:S05]  /*77f0*/  @P6 BRA `(.L_x_208) ;  /* 0x0000000000d86947 */ /* 0x000fea0003800000 */
[----:B------:R-:W-:Y:S02]  /*7800*/  IMAD R20, R20, 0x2, R9 ;  /* 0x0000000214147824 */ /* 0x000fe400078e0209 */
[----:B------:R-:W-:Y:S02]  /*7810*/  IMAD.SHL.U32 R21, R21, 0x80, RZ ;  /* 0x0000008015157824 */ /* 0x000fe400078e00ff */
[----:B------:R-:W-:Y:S02]  /*7820*/  IMAD.MOV.U32 R24, RZ, RZ, RZ ;  /* 0x000000ffff187224 */ /* 0x000fe400078e00ff */
[----:B------:R-:W-:Y:S02]  /*7830*/  IMAD.MOV.U32 R4, RZ, RZ, R13 ;  /* 0x000000ffff047224 */ /* 0x000fe400078e000d */
[----:B------:R-:W-:Y:S02]  /*7840*/  IMAD.MOV.U32 R5, RZ, RZ, R0 ;  /* 0x000000ffff057224 */ /* 0x000fe400078e0000 */
[----:B------:R-:W-:-:S02]  /*7850*/  IMAD.MOV.U32 R7, RZ, RZ, R3 ;  /* 0x000000ffff077224 */ /* 0x000fc400078e0003 */
[----:B------:R-:W-:-:S07]  /*7860*/  IMAD R20, R20, 0x50, RZ ;  /* 0x0000005014147824 */ /* 0x000fce00078e02ff */
.L_x_211:
[----:B------:R-:W0:Y:S01]  /*7870*/  S2R R15, SR_CgaCtaId ;  /* 0x00000000000f7919 */ /* 0x000e220000008800 */
[----:B------:R-:W-:Y:S02]  /*7880*/  MOV R14, 0x400 ;  /* 0x00000400000e7802 */ /* 0x000fe40000000f00 */
[----:B------:R-:W-:Y:S02]  /*7890*/  LOP3.LUT P1, RZ, R18, 0x7f, RZ, 0xc0, !PT ;  /* 0x0000007f12ff7812 */ /* 0x000fe4000782c0ff */
[----:B0-----:R-:W-:Y:S02]  /*78a0*/  LEA R22, R15, R14, 0x18 ;  /* 0x0000000e0f167211 */ /* 0x001fe400078ec0ff */
[----:B------:R-:W-:-:S09]  /*78b0*/  SHF.L.U32 R14, R5, 0x1f, RZ ;  /* 0x0000001f050e7819 */ /* 0x000fd200000006ff */
[----:B------:R-:W0:Y:S01]  /*78c0*/  @!P1 LDC R15, c[0x0][0x500] ;  /* 0x00014000ff0f9b82 */ /* 0x000e220000000800 */
[----:B------:R-:W-:-:S04]  /*78d0*/  IMAD R23, R7, 0x8, R22 ;  /* 0x0000000807177824 */ /* 0x000fc800078e0216 */
[----:B------:R-:W1:Y:S02]  /*78e0*/  SYNCS.PHASECHK.TRANS64.TRYWAIT P0, [R23+URZ+0x60], R14 ;  /* 0x0000600e170075a7 */ /* 0x000e64000800017f */
[----:B-1----:R-:W-:Y:S05]  /*78f0*/  @!P0 BRA `(.L_x_209) ;  /* 0x0000001000948947 */ /* 0x002fea0003800000 */
.L_x_236:
[----:B-1----:R-:W-:Y:S01]  /*7900*/  PRMT R14, R8, 0x9910, RZ ;  /* 0x00009910080e7816 */ /* 0x002fe200000000ff */
[----:B0-----:R0:W-:Y:S03]  /*7910*/  @!P1 SYNCS.ARRIVE.TRANS64 RZ, [R23+URZ], R15 ;  /* 0x0000000f17ff99a7 */ /* 0x0011e6000800003f */
[----:B------:R-:W-:-:S13]  /*7920*/  ISETP.NE.AND P0, PT, R14, 0x2, PT ;  /* 0x000000020e00780c */ /* 0x000fda0003f05270 */
[----:B0-----:R-:W-:Y:S05]  /*7930*/  @P0 BRA `(.L_x_210) ;  /* 0x0000000000040947 */ /* 0x001fea0003800000 */
[----:B------:R-:W-:Y:S01]  /*7940*/  BPT.TRAP 0x1 ;  /* 0x000000040000795c */ /* 0x000fe20000300000 */
.L_x_210:
[----:B------:R-:W-:Y:S01]  /*7950*/  IMAD R14, R7, 0x2000, R22 ;  /* 0x00002000070e7824 */ /* 0x000fe200078e0216 */
[----:B------:R-:W-:Y:S01]  /*7960*/  R2UR UR19, R22 ;  /* 0x00000000161372ca */ /* 0x000fe200000e0000 */
[----:B------:R-:W-:Y:S01]  /*7970*/  VIADD R4, R4, 0xffffffff ;  /* 0xffffffff04047836 */ /* 0x000fe20000000000 */
[----:B------:R-:W-:Y:S01]  /*7980*/  R2UR UR9, R23 ;  /* 0x00000000170972ca */ /* 0x000fe200000e0000 */
[----:B------:R-:W-:Y:S01]  /*7990*/  UIADD3 UR6, UP0, UR24, 0xf0, URZ ;  /* 0x000000f018067890 */ /* 0x000fe2000ff1e03f */
[----:B------:R-:W-:Y:S01]  /*79a0*/  R2UR UR5, R14 ;  /* 0x000000000e0572ca */ /* 0x000fe200000e0000 */
[----:B------:R-:W-:Y:S01]  /*79b0*/  IMAD R14, R7, 0x2800, R12 ;  /* 0x00002800070e7824 */ /* 0x000fe200078e020c */
[----:B------:R-:W-:Y:S01]  /*79c0*/  R2UR UR11, R21 ;  /* 0x00000000150b72ca */ /* 0x000fe200000e0000 */
[----:B------:R-:W-:Y:S01]  /*79d0*/  UIADD3 UR26, UP1, UR24, 0x1f0, URZ ;  /* 0x000001f0181a7890 */ /* 0x000fe2000ff3e03f */
[----:B------:R-:W-:Y:S01]  /*79e0*/  R2UR UR10, R24 ;  /* 0x00000000180a72ca */ /* 0x000fe200000e0000 */
[----:B------:R-:W-:Y:S01]  /*79f0*/  UIADD3.X UR7, URZ, UR25, URZ, UP0, !UPT ;  /* 0x000000193f077290 */ /* 0x000fe200087fe43f */
[----:B------:R-:W-:Y:S01]  /*7a00*/  R2UR UR8, R14 ;  /* 0x000000000e0872ca */ /* 0x000fe200000e0000 */
[----:B------:R-:W-:Y:S01]  /*7a10*/  VIADD R7, R7, 0x1 ;  /* 0x0000000107077836 */ /* 0x000fe20000000000 */
[----:B------:R-:W-:Y:S01]  /*7a20*/  R2UR UR12, R6 ;  /* 0x00000000060c72ca */ /* 0x000fe200000e0000 */
[----:B------:R-:W-:Y:S01]  /*7a30*/  UIADD3.X UR27, URZ, UR25, URZ, UP1, !UPT ;  /* 0x000000193f1b7290 */ /* 0x000fe20008ffe43f */
[----:B------:R-:W-:Y:S01]  /*7a40*/  R2UR UR20, R20 ;  /* 0x00000000141472ca */ /* 0x000fe200000e0000 */
[----:B------:R-:W-:Y:S01]  /*7a50*/  UMOV UR14, 0x0 ;  /* 0x00000000000e7882 */ /* 0x000fe20000000000 */
[----:B------:R-:W-:Y:S01]  /*7a60*/  ISETP.GT.AND P1, PT, R4, 0x1, PT ;  /* 0x000000010400780c */ /* 0x000fe20003f24270 */
[----:B------:R-:W-:Y:S01]  /*7a70*/  UIADD3 UR16, UR5, 0x180, URZ ;  /* 0x0000018005107890 */ /* 0x000fe2000fffe03f */
[C---:B------:R-:W-:Y:S01]  /*7a80*/  ISETP.NE.AND P0, PT, R7.reuse, 0xc, PT ;  /* 0x0000000c0700780c */ /* 0x040fe20003f05270 */
[----:B------:R-:W-:Y:S01]  /*7a90*/  UMOV UR15, 0x10000000 ;  /* 0x10000000000f7882 */ /* 0x000fe20000000000 */
[----:B------:R-:W-:Y:S01]  /*7aa0*/  UMOV UR21, 0x30000 ;  /* 0x0003000000157882 */ /* 0x000fe20000000000 */
[----:B------:R-:W-:Y:S01]  /*7ab0*/  VIADD R24, R24, 0x40 ;  /* 0x0000004018187836 */ /* 0x000fe20000000000 */
[----:B------:R-:W-:Y:S01]  /*7ac0*/  SEL R14, RZ, 0x1, P0 ;  /* 0x00000001ff0e7807 */ /* 0x000fe20000000000 */
[----:B------:R-:W-:Y:S01]  /*7ad0*/  UIADD3 UR5, UR19, UR8, URZ ;  /* 0x0000000813057290 */ /* 0x000fe2000fffe03f */
[----:B------:R-:W-:-:S02]  /*7ae0*/  SEL R7, R7, RZ, P0 ;  /* 0x000000ff07077207 */ /* 0x000fc40000000000 */
[----:B------:R-:W-:Y:S01]  /*7af0*/  UMOV UR8, UR16 ;  /* 0x0000001000087c82 */ /* 0x000fe20008000000 */
[----:B------:R-:W-:Y:S01]  /*7b00*/  LOP3.LUT R5, R5, R14, RZ, 0x3c, !PT ;  /* 0x0000000e05057212 */ /* 0x000fe200078e3cff */
[----:B------:R0:W-:Y:S02]  /*7b10*/  UTMALDG.3D [UR8], [UR6], desc[UR14] ;  /* 0x00000e08060075b4 */ /* 0x0001e40008011000 */
[----:B0-----:R-:W-:Y:S01]  /*7b20*/  UMOV UR11, UR20 ;  /* 0x00000014000b7c82 */ /* 0x001fe20008000000 */
[----:B------:R-:W-:Y:S02]  /*7b30*/  UMOV UR8, UR5 ;  /* 0x0000000500087c82 */ /* 0x000fe40008000000 */
[----:B------:R0:W-:Y:S02]  /*7b40*/  UTMALDG.3D.MULTICAST [UR8], [UR26], UR21, desc[UR14] ;  /* 0x00000e081a0073b4 */ /* 0x0001e40008011815 */
[----:B0-----:R-:W-:Y:S05]  /*7b50*/  @P1 BRA `(.L_x_211) ;  /* 0xfffffffc00441947 */ /* 0x001fea000383ffff */
.L_x_208:
[----:B------:R-:W-:Y:S05]  /*7b60*/  BSYNC B1 ;  /* 0x0000000000017941 */ /* 0x000fea0003800000 */
.L_x_207:
[----:B------:R-:W-:Y:S01]  /*7b70*/  LOP3.LUT P1, RZ, R11, 0xff, RZ, 0xc0, !PT ;  /* 0x000000ff0bff7812 */ /* 0x000fe2000782c0ff */
[C---:B------:R-:W-:Y:S01]  /*7b80*/  IMAD.IADD R6, R10.reuse, 0x1, R3 ;  /* 0x000000010a067824 */ /* 0x040fe200078e0203 */
[----:B------:R-:W-:Y:S01]  /*7b90*/  ULDC.64 UR6, c[0x0][0x650] ;  /* 0x0001940000067ab9 */ /* 0x000fe20000000a00 */
[----:B------:R-:W-:Y:S01]  /*7ba0*/  ISETP.GE.U32.AND P2, PT, R10, 0xc, PT ;  /* 0x0000000c0a00780c */ /* 0x000fe20003f46070 */
[----:B------:R-:W-:Y:S01]  /*7bb0*/  BSSY B1, `(.L_x_212) ;  /* 0x000006c000017945 */ /* 0x000fe20003800000 */
[----:B------:R-:W-:Y:S01]  /*7bc0*/  IMAD.MOV.U32 R21, RZ, RZ, -0x1 ;  /* 0xffffffffff157424 */ /* 0x000fe200078e00ff */
[----:B------:R-:W-:Y:S01]  /*7bd0*/  ISETP.GT.U32.AND P0, PT, R6, 0xb, PT ;  /* 0x0000000b0600780c */ /* 0x000fe20003f04070 */
[----:B------:R-:W-:Y:S01]  /*7be0*/  IMAD.MOV.U32 R20, RZ, RZ, -0x1 ;  /* 0xffffffffff147424 */ /* 0x000fe200078e00ff */
[----:B------:R-:W-:Y:S02]  /*7bf0*/  PRMT R11, RZ, 0x7610, R11 ;  /* 0x00007610ff0b7816 */ /* 0x000fe4000000000b */
[----:B------:R-:W-:-:S03]  /*7c00*/  ISETP.LT.U32.AND P0, PT, R10, 0xc, P0 ;  /* 0x0000000c0a00780c */ /* 0x000fc60000701070 */
[----:B------:R-:W0:Y:S01]  /*7c10*/  @P1 S2R R5, SR_CgaCtaId ;  /* 0x0000000000051919 */ /* 0x000e220000008800 */
[----:B------:R-:W-:-:S04]  /*7c20*/  @P1 MOV R4, 0x400 ;  /* 0x0000040000041802 */ /* 0x000fc80000000f00 */
[----:B0-----:R-:W-:Y:S01]  /*7c30*/  @P1 LEA R3, R5, R4, 0x18 ;  /* 0x0000000405031211 */ /* 0x001fe200078ec0ff */
[----:B------:R-:W-:-:S03]  /*7c40*/  IMAD.WIDE.U32 R4, R6, -0x55555555, RZ ;  /* 0xaaaaaaab06047825 */ /* 0x000fc600078e00ff */
[----:B------:R0:W-:Y:S01]  /*7c50*/  @P1 SYNCS.ARRIVE.TRANS64.A1T0 RZ, [R3+URZ+0xd8], RZ ;  /* 0x0000d8ff03ff19a7 */ /* 0x0001e2000810003f */
[----:B------:R-:W-:Y:S02]  /*7c60*/  IADD3 R16, P1, R16, UR22, RZ ;  /* 0x0000001610107c10 */ /* 0x000fe4000ff3e0ff */
[----:B------:R-:W-:Y:S02]  /*7c70*/  SHF.R.U32.HI R5, RZ, 0x3, R5 ;  /* 0x00000003ff057819 */ /* 0x000fe40000011605 */
[----:B------:R-:W-:Y:S02]  /*7c80*/  IADD3.X R17, R17, UR13, RZ, P1, !PT ;  /* 0x0000000d11117c10 */ /* 0x000fe40008ffe4ff */
[----:B------:R-:W-:Y:S02]  /*7c90*/  PRMT R4, RZ, 0x7610, R4 ;  /* 0x00007610ff047816 */ /* 0x000fe40000000004 */
[----:B0-----:R-:W-:Y:S02]  /*7ca0*/  SEL R3, RZ, 0x1, !P0 ;  /* 0x00000001ff037807 */ /* 0x001fe40004000000 */
[----:B------:R-:W-:-:S02]  /*7cb0*/  ISETP.GE.U32.AND P0, PT, R16, UR6, PT ;  /* 0x0000000610007c0c */ /* 0x000fc4000bf06070 */
[----:B------:R-:W-:Y:S01]  /*7cc0*/  LOP3.LUT R0, R0, R3, RZ, 0x3c, !PT ;  /* 0x0000000300007212 */ /* 0x000fe200078e3cff */
[----:B------:R-:W-:Y:S01]  /*7cd0*/  IMAD R3, R5, -0xc, R6 ;  /* 0xfffffff405037824 */ /* 0x000fe200078e0206 */
[----:B------:R-:W-:Y:S01]  /*7ce0*/  ISETP.GE.U32.AND.EX P0, PT, R17, UR7, PT, P0 ;  /* 0x0000000711007c0c */ /* 0x000fe2000bf06100 */
[----:B------:R-:W-:Y:S01]  /*7cf0*/  IMAD.MOV.U32 R6, RZ, RZ, -0x1 ;  /* 0xffffffffff067424 */ /* 0x000fe200078e00ff */
[----:B------:R-:W-:-:S11]  /*7d00*/  @P2 LOP3.LUT R0, R0, 0x1, R5, 0x78, !PT ;  /* 0x0000000100002812 */ /* 0x000fd600078e7805 */
[----:B------:R-:W-:Y:S05]  /*7d10*/  @P0 BRA `(.L_x_213) ;  /* 0x0000000400540947 */ /* 0x000fea0003800000 */
[----:B------:R-:W0:Y:S01]  /*7d20*/  S2R R15, SR_CTAID.X ;  /* 0x00000000000f7919 */ /* 0x000e220000002500 */
[----:B------:R-:W-:Y:S01]  /*7d30*/  ULDC.64 UR6, c[0x0][0x628] ;  /* 0x00018a0000067ab9 */ /* 0x000fe20000000a00 */
[----:B------:R-:W-:Y:S01]  /*7d40*/  ULDC UR8, c[0x0][0x630] ;  /* 0x00018c0000087ab9 */ /* 0x000fe20000000800 */
[----:B------:R-:W-:Y:S01]  /*7d50*/  ISETP.NE.U32.AND P0, PT, RZ, UR6, PT ;  /* 0x00000006ff007c0c */ /* 0x000fe2000bf05070 */
[----:B------:R-:W1:Y:S01]  /*7d60*/  S2R R20, SR_CTAID.Y ;  /* 0x0000000000147919 */ /* 0x000e620000002600 */
[----:B------:R-:W-:Y:S01]  /*7d70*/  ULDC UR9, c[0x0][0x150] ;  /* 0x0000540000097ab9 */ /* 0x000fe20000000800 */
[----:B------:R-:W-:Y:S01]  /*7d80*/  IMAD.MOV.U32 R4, RZ, RZ, R16 ;  /* 0x000000ffff047224 */ /* 0x000fe200078e0010 */
[----:B------:R-:W-:Y:S01]  /*7d90*/  ISETP.NE.AND.EX P0, PT, RZ, UR7, PT, P0 ;  /* 0x00000007ff007c0c */ /* 0x000fe2000bf05300 */
[----:B------:R-:W-:Y:S01]  /*7da0*/  IMAD.MOV.U32 R5, RZ, RZ, R17 ;  /* 0x000000ffff057224 */ /* 0x000fe200078e0011 */
[----:B0-----:R-:W-:-:S11]  /*7db0*/  I2FP.F32.U32 R22, R15 ;  /* 0x0000000f00167245 */ /* 0x001fd60000201000 */
[----:B------:R-:W-:Y:S05]  /*7dc0*/  @!P0 BRA `(.L_x_214) ;  /* 0x0000000000288947 */ /* 0x000fea0003800000 */
[----:B------:R-:W-:Y:S02]  /*7dd0*/  ULDC UR5, c[0x0][0x634] ;  /* 0x00018d0000057ab9 */ /* 0x000fe40000000800 */
[----:B------:R-:W-:-:S05]  /*7de0*/  IADD3 R5, P0, R16, UR5, RZ ;  /* 0x0000000510057c10 */ /* 0x000fca000ff1e0ff */
[----:B------:R-:W-:-:S04]  /*7df0*/  IMAD.X R21, RZ, RZ, R17, P0 ;  /* 0x000000ffff157224 */ /* 0x000fc800000e0611 */
[----:B------:R-:W-:-:S04]  /*7e00*/  IMAD.WIDE.U32 R6, R21, UR6, RZ ;  /* 0x0000000615067c25 */ /* 0x000fc8000f8e00ff */
[----:B------:R-:W-:-:S04]  /*7e10*/  IMAD.WIDE.U32 R6, P0, R5, UR7, R6 ;  /* 0x0000000705067c25 */ /* 0x000fc8000f800006 */
[----:B------:R-:W-:-:S04]  /*7e20*/  IMAD.WIDE.U32 R4, R5, UR6, RZ ;  /* 0x0000000605047c25 */ /* 0x000fc8000f8e00ff */
[----:B------:R-:W-:Y:S01]  /*7e30*/  IMAD.MOV.U32 R4, RZ, RZ, R7 ;  /* 0x000000ffff047224 */ /* 0x000fe200078e0007 */
[----:B------:R-:W-:Y:S01]  /*7e40*/  IADD3 RZ, P1, R5, R6, RZ ;  /* 0x0000000605ff7210 */ /* 0x000fe20007f3e0ff */
[----:B------:R-:W-:-:S04]  /*7e50*/  IMAD.X R5, RZ, RZ, RZ, P0 ;  /* 0x000000ffff057224 */ /* 0x000fc800000e06ff */
[----:B------:R-:W-:-:S08]  /*7e60*/  IMAD.WIDE.U32.X R4, R21, UR7, R4, P1 ;  /* 0x0000000715047c25 */ /* 0x000fd000088e0404 */
.L_x_214:
[--C-:B------:R-:W-:Y:S01]  /*7e70*/  SHF.R.U64 R14, R4, UR8, R5.reuse ;  /* 0x00000008040e7c19 */ /* 0x100fe20008001205 */
[----:B------:R-:W-:Y:S01]  /*7e80*/  FMUL R22, R22, UR9 ;  /* 0x0000000916167c20 */ /* 0x000fe20008400000 */
[----:B------:R-:W-:Y:S01]  /*7e90*/  SHF.R.U32.HI R4, RZ, UR8, R5 ;  /* 0x00000008ff047c19 */ /* 0x000fe20008011605 */
[----:B------:R-:W0:Y:S01]  /*7ea0*/  LDC R6, c[0x0][0x144] ;  /* 0x00005100ff067b82 */ /* 0x000e220000000800 */
[----:B------:R-:W-:Y:S01]  /*7eb0*/  IADD3 R5, P0, RZ, -R14, RZ ;  /* 0x8000000eff057210 */ /* 0x000fe20007f1e0ff */
[----:B------:R-:W-:Y:S01]  /*7ec0*/  ULDC UR5, c[0x0][0x154] ;  /* 0x0000550000057ab9 */ /* 0x000fe20000000800 */
[----:B-1----:R-:W-:Y:S01]  /*7ed0*/  I2FP.F32.U32 R7, R20 ;  /* 0x0000001400077245 */ /* 0x002fe20000201000 */
[----:B------:R-:W1:Y:S01]  /*7ee0*/  F2I.U32.TRUNC.NTZ R22, R22 ;  /* 0x0000001600167305 */ /* 0x000e62000020f000 */
[----:B------:R-:W-:Y:S01]  /*7ef0*/  ULDC.64 UR6, c[0x0][0x620] ;  /* 0x0001880000067ab9 */ /* 0x000fe20000000a00 */
[----:B------:R-:W-:Y:S01]  /*7f00*/  IMAD.X R4, RZ, RZ, ~R4, P0 ;  /* 0x000000ffff047224 */ /* 0x000fe200000e0e04 */
[----:B------:R-:W-:Y:S01]  /*7f10*/  ISETP.NE.AND P2, PT, R2, 0x1, PT ;  /* 0x000000010200780c */ /* 0x000fe20003f45270 */
[----:B------:R-:W-:Y:S01]  /*7f20*/  FMUL R23, R7, UR5 ;  /* 0x0000000507177c20 */ /* 0x000fe20008400000 */
[----:B------:R-:W2:Y:S01]  /*7f30*/  LDC R25, c[0x0][0x148] ;  /* 0x00005200ff197b82 */ /* 0x000ea20000000800 */
[----:B------:R-:W-:Y:S01]  /*7f40*/  IMAD R4, R4, UR6, RZ ;  /* 0x0000000604047c24 */ /* 0x000fe2000f8e02ff */
[----:B------:R-:W-:-:S03]  /*7f50*/  ULDC UR5, c[0x0][0x618] ;  /* 0x0001860000057ab9 */ /* 0x000fc60000000800 */
[----:B------:R-:W3:Y:S01]  /*7f60*/  F2I.U32.TRUNC.NTZ R23, R23 ;  /* 0x0000001700177305 */ /* 0x000ee2000020f000 */
[C---:B------:R-:W-:Y:S02]  /*7f70*/  IMAD R7, R5.reuse, UR7, R4 ;  /* 0x0000000705077c24 */ /* 0x040fe4000f8e0204 */
[----:B------:R-:W-:Y:S01]  /*7f80*/  IMAD.WIDE.U32 R4, R5, UR6, R16 ;  /* 0x0000000605047c25 */ /* 0x000fe2000f8e0010 */
[----:B------:R-:W-:Y:S02]  /*7f90*/  ULDC.64 UR6, c[0x0][0x640] ;  /* 0x0001900000067ab9 */ /* 0x000fe40000000a00 */
[----:B------:R-:W-:Y:S01]  /*7fa0*/  ISETP.NE.U32.AND P0, PT, RZ, UR6, PT ;  /* 0x00000006ff007c0c */ /* 0x000fe2000bf05070 */
[----:B------:R-:W-:Y:S02]  /*7fb0*/  IMAD.IADD R5, R5, 0x1, R7 ;  /* 0x0000000105057824 */ /* 0x000fe400078e0207 */
[----:B-1----:R-:W-:Y:S01]  /*7fc0*/  IMAD.MOV R22, RZ, RZ, -R22 ;  /* 0x000000ffff167224 */ /* 0x002fe200078e0a16 */
[----:B------:R-:W-:-:S02]  /*7fd0*/  ISETP.NE.AND.EX P0, PT, RZ, UR7, PT, P0 ;  /* 0x00000007ff007c0c */ /* 0x000fc4000bf05300 */
[----:B------:R-:W-:Y:S01]  /*7fe0*/  SHF.R.U64 R21, R4, UR5, R5 ;  /* 0x0000000504157c19 */ /* 0x000fe20008001205 */
[----:B0-----:R-:W-:Y:S01]  /*7ff0*/  IMAD R15, R6, R22, R15 ;  /* 0x00000016060f7224 */ /* 0x001fe200078e020f */
[----:B------:R-:W-:Y:S01]  /*8000*/  SHF.R.U32.HI R4, RZ, UR5, R5 ;  /* 0x00000005ff047c19 */ /* 0x000fe20008011605 */
[----:B------:R-:W-:Y:S01]  /*8010*/  ULDC UR5, c[0x0][0x608] ;  /* 0x0001820000057ab9 */ /* 0x000fe20000000800 */
[----:B---3--:R-:W-:Y:S02]  /*8020*/  IMAD.MOV R6, RZ, RZ, -R23 ;  /* 0x000000ffff067224 */ /* 0x008fe400078e0a17 */
[--C-:B------:R-:W-:Y:S02]  /*8030*/  SHF.R.U64 R22, R21, UR5, R4.reuse ;  /* 0x0000000515167c19 */ /* 0x100fe40008001204 */
[----:B------:R-:W-:Y:S01]  /*8040*/  SHF.R.U32.HI R5, RZ, UR5, R4 ;  /* 0x00000005ff057c19 */ /* 0x000fe20008011604 */
[----:B------:R-:W-:Y:S01]  /*8050*/  ULDC UR5, c[0x0][0x658] ;  /* 0x0001960000057ab9 */ /* 0x000fe20000000800 */
[----:B--2---:R-:W-:-:S02]  /*8060*/  @P2 IMAD R15, R25, R6, R20 ;  /* 0x00000006190f2224 */ /* 0x004fc400078e0214 */
[--C-:B------:R-:W-:Y:S02]  /*8070*/  SHF.R.U64 R20, R22, UR5, R5.reuse ;  /* 0x0000000516147c19 */ /* 0x100fe40008001205 */
[----:B------:R-:W-:-:S03]  /*8080*/  SHF.R.U32.HI R23, RZ, UR5, R5 ;  /* 0x00000005ff177c19 */ /* 0x000fc60008011605 */
[----:B------:R-:W-:Y:S02]  /*8090*/  IMAD.MOV.U32 R6, RZ, RZ, R20 ;  /* 0x000000ffff067224 */ /* 0x000fe400078e0014 */
[----:B------:R-:W-:Y:S01]  /*80a0*/  IMAD.MOV.U32 R5, RZ, RZ, R23 ;  /* 0x000000ffff057224 */ /* 0x000fe200078e0017 */
[----:B------:R-:W-:Y:S06]  /*80b0*/  @!P0 BRA `(.L_x_215) ;  /* 0x00000000002c8947 */ /* 0x000fec0003800000 */
        /* <DEDUP_REMOVED lines=9> */
[----:B------:R-:W-:-:S04]  /*8150*/  IMAD.WIDE.U32.X R4, R23, UR7, R4, P1 ;  /* 0x0000000717047c25 */ /* 0x000fc800088e0404 */
[----:B------:R-:W-:-:S07]  /*8160*/  IMAD.MOV.U32 R6, RZ, RZ, R4 ;  /* 0x000000ffff067224 */ /* 0x000fce00078e0004 */
.L_x_215:
[----:B------:R-:W-:Y:S01]  /*8170*/  ULDC UR5, c[0x0][0x648] ;  /* 0x0001920000057ab9 */ /* 0x000fe20000000800 */
[----:B------:R-:W-:Y:S01]  /*8180*/  LOP3.LUT R4, R22, UR17, RZ, 0xc0, !PT ;  /* 0x0000001116047c12 */ /* 0x000fe2000f8ec0ff */
[----:B------:R-:W-:Y:S01]  /*8190*/  ULDC UR6, c[0x0][0x610] ;  /* 0x0001840000067ab9 */ /* 0x000fe20000000800 */
[----:B------:R-:W-:Y:S01]  /*81a0*/  SHF.R.U64 R5, R6, UR5, R5 ;  /* 0x0000000506057c19 */ /* 0x000fe20008001205 */
[----:B------:R-:W-:Y:S01]  /*81b0*/  ULDC UR5, c[0x0][0x638] ;  /* 0x00018e0000057ab9 */ /* 0x000fe20000000800 */
[----:B------:R-:W-:-:S03]  /*81c0*/  LOP3.LUT R21, R21, UR4, RZ, 0xc0, !PT ;  /* 0x0000000415157c12 */ /* 0x000fc6000f8ec0ff */
[----:B------:R-:W-:Y:S02]  /*81d0*/  IMAD.MOV R7, RZ, RZ, -R5 ;  /* 0x000000ffff077224 */ /* 0x000fe400078e0a05 */
[----:B------:R-:W-:Y:S02]  /*81e0*/  IMAD R4, R5, UR18, R4 ;  /* 0x0000001205047c24 */ /* 0x000fe4000f8e0204 */
[----:B------:R-:W-:Y:S01]  /*81f0*/  IMAD R20, R7, UR5, R20 ;  /* 0x0000000507147c24 */ /* 0x000fe2000f8e0214 */
[----:B------:R-:W-:Y:S01]  /*8200*/  ULDC UR5, c[0x0][0x600] ;  /* 0x0001800000057ab9 */ /* 0x000fe20000000800 */
[----:B------:R-:W-:Y:S02]  /*8210*/  IMAD R15, R4, UR6, R15 ;  /* 0x00000006040f7c24 */ /* 0x000fe4000f8e020f */
[----:B------:R-:W-:Y:S02]  /*8220*/  IMAD R6, R20, UR5, R21 ;  /* 0x0000000514067c24 */ /* 0x000fe4000f8e0215 */
[----:B------:R-:W-:-:S03]  /*8230*/  IMAD.MOV.U32 R4, RZ, RZ, 0x1 ;  /* 0x00000001ff047424 */ /* 0x000fc600078e00ff */
[----:B------:R-:W-:Y:S02]  /*8240*/  SEL R20, R6, R15, !P2 ;  /* 0x0000000f06147207 */ /* 0x000fe40005000000 */
[----:B------:R-:W-:Y:S01]  /*8250*/  SEL R21, R15, R6, !P2 ;  /* 0x000000060f157207 */ /* 0x000fe20005000000 */
[----:B------:R-:W-:-:S07]  /*8260*/  IMAD.MOV.U32 R6, RZ, RZ, R14 ;  /* 0x000000ffff067224 */ /* 0x000fce00078e000e */
.L_x_213:
[----:B------:R-:W-:Y:S05]  /*8270*/  BSYNC B1 ;  /* 0x0000000000017941 */ /* 0x000fea0003800000 */
.L_x_212:
[----:B------:R-:W-:-:S13]  /*8280*/  LOP3.LUT P0, RZ, R4, 0xff, RZ, 0xc0, !PT ;  /* 0x000000ff04ff7812 */ /* 0x000fda000780c0ff */
[----:B------:R-:W-:Y:S05]  /*8290*/  @P0 BRA `(.L_x_216) ;  /* 0xfffffff4003c0947 */ /* 0x000fea000383ffff */
[----:B------:R-:W-:Y:S05]  /*82a0*/  BSYNC B0 ;  /* 0x0000000000007941 */ /* 0x000fea0003800000 */
.L_x_205:
[----:B------:R-:W-:-:S03]  /*82b0*/  UMOV UR5, 0xffffffff ;  /* 0xffffffff00057882 */ /* 0x000fc60000000000 */
[----:B------:R-:W-:Y:S05]  /*82c0*/  BRA.DIV UR5, `(.L_x_217) ;  /* 0x0000000a05347947 */ /* 0x000fea000b800000 */
[----:B------:R-:W-:-:S13]  /*82d0*/  ELECT P6, URZ, PT ;  /* 0x00000000003f782f */ /* 0x000fda00038c0000 */
.L_x_239:
[----:B------:R-:W-:Y:S04]  /*82e0*/  BSSY B0, `(.L_x_218) ;  /* 0x0000073000007945 */ /* 0x000fe80003800000 */
[----:B------:R-:W-:Y:S05]  /*82f0*/  @!P6 BRA `(.L_x_219) ;  /* 0x0000000400c4e947 */ /* 0x000fea0003800000 */
[----:B------:R-:W-:-:S04]  /*8300*/  LOP3.LUT R19, R19, 0x2, RZ, 0xfc, !PT ;  /* 0x0000000213137812 */ /* 0x000fc800078efcff */
[----:B------:R-:W-:-:S13]  /*8310*/  ISETP.NE.AND P0, PT, R19, 0x3, PT ;  /* 0x000000031300780c */ /* 0x000fda0003f05270 */
[----:B------:R-:W-:Y:S05]  /*8320*/  @!P0 BRA `(.L_x_220) ;  /* 0x0000000000048947 */ /* 0x000fea0003800000 */
[----:B------:R-:W-:Y:S01]  /*8330*/  BPT.TRAP 0x1 ;  /* 0x000000040000795c */ /* 0x000fe20000300000 */
.L_x_220:
[----:B------:R-:W0:Y:S01]  /*8340*/  S2R R5, SR_CgaCtaId ;  /* 0x0000000000057919 */ /* 0x000e220000008800 */
[----:B------:R-:W-:Y:S02]  /*8350*/  MOV R2, 0x400 ;  /* 0x0000040000027802 */ /* 0x000fe40000000f00 */
[----:B------:R-:W-:Y:S02]  /*8360*/  SHF.L.U32 R4, R0, 0x1f, RZ ;  /* 0x0000001f00047819 */ /* 0x000fe400000006ff */
[----:B0-----:R-:W-:-:S05]  /*8370*/  LEA R2, R5, R2, 0x18 ;  /* 0x0000000205027211 */ /* 0x001fca00078ec0ff */
[----:B------:R-:W-:-:S04]  /*8380*/  VIADD R2, R2, 0x60 ;  /* 0x0000006002027836 */ /* 0x000fc80000000000 */
[C---:B------:R-:W-:Y:S02]  /*8390*/  IMAD R7, R3.reuse, 0x8, R2 ;  /* 0x0000000803077824 */ /* 0x040fe400078e0202 */
[----:B------:R-:W-:Y:S02]  /*83a0*/  VIADD R3, R3, 0x1 ;  /* 0x0000000103037836 */ /* 0x000fe40000000000 */
[----:B------:R-:W0:Y:S03]  /*83b0*/  SYNCS.PHASECHK.TRANS64.TRYWAIT P0, [R7+URZ], R4 ;  /* 0x00000004070075a7 */ /* 0x000e26000800017f */
[----:B------:R-:W-:-:S04]  /*83c0*/  ISETP.NE.AND P1, PT, R3, 0xc, PT ;  /* 0x0000000c0300780c */ /* 0x000fc80003f25270 */
[----:B------:R-:W-:Y:S02]  /*83d0*/  SEL R5, RZ, 0x1, P1 ;  /* 0x00000001ff057807 */ /* 0x000fe40000800000 */
[----:B------:R-:W-:Y:S02]  /*83e0*/  SEL R3, R3, RZ, P1 ;  /* 0x000000ff03037207 */ /* 0x000fe40000800000 */
[----:B------:R-:W-:-:S03]  /*83f0*/  LOP3.LUT R6, R0, R5, RZ, 0x3c, !PT ;  /* 0x0000000500067212 */ /* 0x000fc600078e3cff */
[----:B------:R-:W-:Y:S01]  /*8400*/  IMAD R8, R3, 0x8, R2 ;  /* 0x0000000803087824 */ /* 0x000fe200078e0202 */
[----:B------:R-:W-:Y:S01]  /*8410*/  SHF.L.U32 R5, R6, 0x1f, RZ ;  /* 0x0000001f06057819 */ /* 0x000fe200000006ff */
[----:B0-----:R-:W-:Y:S06]  /*8420*/  @!P0 BRA `(.L_x_221) ;  /* 0x0000000400fc8947 */ /* 0x001fec0003800000 */
.L_x_240:
[----:B------:R-:W1:Y:S01]  /*8430*/  SYNCS.PHASECHK.TRANS64.TRYWAIT P0, [R8+URZ], R5 ;  /* 0x00000005080075a7 */ /* 0x000e62000800017f */
[----:B------:R-:W-:-:S05]  /*8440*/  VIADD R0, R3, 0x1 ;  /* 0x0000000103007836 */ /* 0x000fca0000000000 */
[----:B------:R-:W-:-:S04]  /*8450*/  ISETP.NE.AND P1, PT, R0, 0xc, PT ;  /* 0x0000000c0000780c */ /* 0x000fc80003f25270 */
[----:B------:R-:W-:Y:S02]  /*8460*/  SEL R3, RZ, 0x1, P1 ;  /* 0x00000001ff037807 */ /* 0x000fe40000800000 */
[----:B0-----:R-:W-:Y:S02]  /*8470*/  SEL R7, R0, RZ, P1 ;  /* 0x000000ff00077207 */ /* 0x001fe40000800000 */
[----:B------:R-:W-:-:S03]  /*8480*/  LOP3.LUT R6, R6, R3, RZ, 0x3c, !PT ;  /* 0x0000000306067212 */ /* 0x000fc600078e3cff */
[----:B------:R-:W-:Y:S01]  /*8490*/  IMAD R9, R7, 0x8, R2 ;  /* 0x0000000807097824 */ /* 0x000fe200078e0202 */
[----:B------:R-:W-:Y:S01]  /*84a0*/  SHF.L.U32 R4, R6, 0x1f, RZ ;  /* 0x0000001f06047819 */ /* 0x000fe200000006ff */
[----:B-1----:R-:W-:Y:S06]  /*84b0*/  @!P0 BRA `(.L_x_222) ;  /* 0x0000000400ec8947 */ /* 0x002fec0003800000 */
.L_x_241:
[----:B------:R-:W1:Y:S01]  /*84c0*/  SYNCS.PHASECHK.TRANS64.TRYWAIT P0, [R9+URZ], R4 ;  /* 0x00000004090075a7 */ /* 0x000e62000800017f */
[----:B------:R-:W-:-:S05]  /*84d0*/  VIADD R0, R7, 0x1 ;  /* 0x0000000107007836 */ /* 0x000fca0000000000 */
[----:B------:R-:W-:-:S04]  /*84e0*/  ISETP.NE.AND P1, PT, R0, 0xc, PT ;  /* 0x0000000c0000780c */ /* 0x000fc80003f25270 */
[----:B------:R-:W-:Y:S02]  /*84f0*/  SEL R3, RZ, 0x1, P1 ;  /* 0x00000001ff037807 */ /* 0x000fe40000800000 */
[----:B------:R-:W-:Y:S02]  /*8500*/  SEL R7, R0, RZ, P1 ;  /* 0x000000ff00077207 */ /* 0x000fe40000800000 */
[----:B------:R-:W-:-:S03]  /*8510*/  LOP3.LUT R6, R6, R3, RZ, 0x3c, !PT ;  /* 0x0000000306067212 */ /* 0x000fc600078e3cff */
[----:B0-----:R-:W-:Y:S01]  /*8520*/  IMAD R8, R7, 0x8, R2 ;  /* 0x0000000807087824 */ /* 0x001fe200078e0202 */
[----:B------:R-:W-:Y:S01]  /*8530*/  SHF.L.U32 R5, R6, 0x1f, RZ ;  /* 0x0000001f06057819 */ /* 0x000fe200000006ff */
[----:B-1----:R-:W-:Y:S06]  /*8540*/  @!P0 BRA `(.L_x_223) ;  /* 0x0000000400dc8947 */ /* 0x002fec0003800000 */
.L_x_242:
        /* <DEDUP_REMOVED lines=9> */
.L_x_243:
        /* <DEDUP_REMOVED lines=9> */
.L_x_244:
        /* <DEDUP_REMOVED lines=9> */
.L_x_245:
        /* <DEDUP_REMOVED lines=9> */
.L_x_246:
        /* <DEDUP_REMOVED lines=9> */
.L_x_247:
        /* <DEDUP_REMOVED lines=9> */
.L_x_248:
[----:B------:R-:W1:Y:S01]  /*88b0*/  SYNCS.PHASECHK.TRANS64.TRYWAIT P0, [R8+URZ], R5 ;  /* 0x00000005080075a7 */ /* 0x000e62000800017f */
[----:B------:R-:W-:-:S05]  /*88c0*/  VIADD R0, R7, 0x1 ;  /* 0x0000000107007836 */ /* 0x000fca0000000000 */
[----:B------:R-:W-:-:S04]  /*88d0*/  ISETP.NE.AND P1, PT, R0, 0xc, PT ;  /* 0x0000000c0000780c */ /* 0x000fc80003f25270 */
[----:B------:R-:W-:Y:S02]  /*88e0*/  SEL R3, RZ, 0x1, P1 ;  /* 0x00000001ff037807 */ /* 0x000fe40000800000 */
[----:B------:R-:W-:Y:S02]  /*88f0*/  SEL R7, R0, RZ, P1 ;  /* 0x000000ff00077207 */ /* 0x000fe40000800000 */
[----:B0-----:R-:W-:-:S03]  /*8900*/  LOP3.LUT R9, R6, R3, RZ, 0x3c, !PT ;  /* 0x0000000306097212 */ /* 0x001fc600078e3cff */
[----:B------:R-:W-:Y:S01]  /*8910*/  IMAD R11, R7, 0x8, R2 ;  /* 0x00000008070b7824 */ /* 0x000fe200078e0202 */
[----:B------:R-:W-:Y:S01]  /*8920*/  SHF.L.U32 R6, R9, 0x1f, RZ ;  /* 0x0000001f09067819 */ /* 0x000fe200000006ff */
[----:B-1----:R-:W-:Y:S06]  /*8930*/  @!P0 BRA `(.L_x_230) ;  /* 0x00000004006c8947 */ /* 0x002fec0003800000 */
.L_x_249:
[----:B------:R-:W1:Y:S01]  /*8940*/  SYNCS.PHASECHK.TRANS64.TRYWAIT P0, [R11+URZ], R6 ;  /* 0x000000060b0075a7 */ /* 0x000e62000800017f */
[----:B------:R-:W-:-:S05]  /*8950*/  VIADD R0, R7, 0x1 ;  /* 0x0000000107007836 */ /* 0x000fca0000000000 */
[----:B------:R-:W-:-:S04]  /*8960*/  ISETP.NE.AND P1, PT, R0, 0xc, PT ;  /* 0x0000000c0000780c */ /* 0x000fc80003f25270 */
[----:B------:R-:W-:Y:S02]  /*8970*/  SEL R4, RZ, 0x1, P1 ;  /* 0x00000001ff047807 */ /* 0x000fe40000800000 */
[----:B------:R-:W-:Y:S02]  /*8980*/  SEL R3, R0, RZ, P1 ;  /* 0x000000ff00037207 */ /* 0x000fe40000800000 */
[----:B------:R-:W-:Y:S01]  /*8990*/  LOP3.LUT R0, R9, R4, RZ, 0x3c, !PT ;  /* 0x0000000409007212 */ /* 0x000fe200078e3cff */
[----:B-1----:R-:W-:Y:S06]  /*89a0*/  @!P0 BRA `(.L_x_231) ;  /* 0x0000000400648947 */ /* 0x002fec0003800000 */
.L_x_250:
[----:B------:R-:W-:Y:S01]  /*89b0*/  IMAD R3, R3, 0x8, R2 ;  /* 0x0000000803037824 */ /* 0x000fe200078e0202 */
[----:B------:R-:W-:-:S07]  /*89c0*/  SHF.L.U32 R0, R0, 0x1f, RZ ;  /* 0x0000001f00007819 */ /* 0x000fce00000006ff */
.L_x_232:
[----:B--2---:R2:W3:Y:S02]  /*89d0*/  SYNCS.PHASECHK.TRANS64.TRYWAIT P0, [R3+URZ], R0 ;  /* 0x00000000030075a7 */ /* 0x0044e4000800017f */
[----:B---3--:R-:W-:Y:S05]  /*89e0*/  @!P0 NANOSLEEP.SYNCS 0x989680 ;  /* 0x009896800000895d */ /* 0x008fea0003900000 */
[----:B------:R-:W3:Y:S02]  /*89f0*/  @!P0 SYNCS.PHASECHK.TRANS64 P0, [R3+URZ], R0 ;  /* 0x00000000030085a7 */ /* 0x000ee4000800007f */
[----:B---3--:R-:W-:Y:S05]  /*8a00*/  @!P0 BRA `(.L_x_232) ;  /* 0xfffffffc00f08947 */ /* 0x008fea000383ffff */
.L_x_219:
[----:B------:R-:W-:Y:S05]  /*8a10*/  BSYNC B0 ;  /* 0x0000000000007941 */ /* 0x000fea0003800000 */
.L_x_218:
[----:B------:R-:W-:Y:S05]  /*8a20*/  EXIT ;  /* 0x000000000000794d */ /* 0x000fea0003800000 */
.L_x_22:
[----:B----4-:R4:W0:Y:S02]  /*8a30*/  SYNCS.PHASECHK.TRANS64.TRYWAIT P1, [R3+URZ], R0 ;  /* 0x00000000030075a7 */ /* 0x010824000802017f */
[----:B0-----:R-:W-:Y:S05]  /*8a40*/  @!P1 NANOSLEEP.SYNCS 0x989680 ;  /* 0x009896800000995d */ /* 0x001fea0003900000 */
[----:B------:R-:W0:Y:S02]  /*8a50*/  @!P1 SYNCS.PHASECHK.TRANS64 P1, [R3+URZ], R0 ;  /* 0x00000000030095a7 */ /* 0x000e24000802007f */
[----:B0-----:R-:W-:Y:S05]  /*8a60*/  @!P1 BRA `(.L_x_22) ;  /* 0xfffffffc00f09947 */ /* 0x001fea000383ffff */
[----:B------:R-:W-:Y:S05]  /*8a70*/  BRA `(.L_x_21) ;  /* 0xffffff8800f07947 */ /* 0x000fea000383ffff */
.L_x_27:
[----:B-1----:R1:W3:Y:S02]  /*8a80*/  SYNCS.PHASECHK.TRANS64.TRYWAIT P1, [R5+URZ], R4 ;  /* 0x00000004050075a7 */ /* 0x0022e4000802017f */
[----:B---3--:R-:W-:Y:S05]  /*8a90*/  @!P1 NANOSLEEP.SYNCS 0x989680 ;  /* 0x009896800000995d */ /* 0x008fea0003900000 */
[----:B------:R-:W3:Y:S02]  /*8aa0*/  @!P1 SYNCS.PHASECHK.TRANS64 P1, [R5+URZ], R4 ;  /* 0x00000004050095a7 */ /* 0x000ee4000802007f */
[----:B---3--:R-:W-:Y:S05]  /*8ab0*/  @!P1 BRA `(.L_x_27) ;  /* 0xfffffffc00f09947 */ /* 0x008fea000383ffff */
[----:B------:R-:W-:Y:S05]  /*8ac0*/  BRA `(.L_x_26) ;  /* 0xffffff9000747947 */ /* 0x000fea000383ffff */
.L_x_206:
[----:B------:R-:W-:Y:S01]  /*8ad0*/  BSSY B1, `(.L_x_233) ;  /* 0x0000006000017945 */ /* 0x000fe20003800000 */
[----:B------:R-:W-:-:S07]  /*8ae0*/  IMAD.MOV.U32 R15, RZ, RZ, -0x1 ;  /* 0xffffffffff0f7424 */ /* 0x000fce00078e00ff */
[----:B------:R-:W-:Y:S05]  /*8af0*/  WARPSYNC.COLLECTIVE R15, `(.L_x_234) ;  /* 0x000000000f0c7348 */ /* 0x000fea0003c00000 */
[----:B------:R-:W-:Y:S02]  /*8b00*/  ELECT P6, UR62, PT ;  /* 0x00000000003e782f */ /* 0x000fe400038c0000 */
[----:B------:R-:W-:Y:S01]  /*8b10*/  MOV R14, UR62 ;  /* 0x0000003e000e7c02 */ /* 0x000fe20008000f00 */
[----:B------:R-:W-:Y:S10]  /*8b20*/  ENDCOLLECTIVE ;  /* 0x000000000000791b */ /* 0x000ff40003800000 */
.L_x_234:
[----:B------:R-:W-:Y:S05]  /*8b30*/  BSYNC B1 ;  /* 0x0000000000017941 */ /* 0x000fea0003800000 */
.L_x_233:
[----:B------:R-:W-:Y:S05]  /*8b40*/  BRA `(.L_x_235) ;  /* 0xffffffec001c7947 */ /* 0x000fea000383ffff */
.L_x_209:
[----:B-1----:R1:W2:Y:S02]  /*8b50*/  SYNCS.PHASECHK.TRANS64.TRYWAIT P0, [R23+URZ+0x60], R14 ;  /* 0x0000600e170075a7 */ /* 0x0022a4000800017f */
[----:B--2---:R-:W-:Y:S05]  /*8b60*/  @!P0 NANOSLEEP.SYNCS 0x989680 ;  /* 0x009896800000895d */ /* 0x004fea0003900000 */
[----:B------:R-:W2:Y:S02]  /*8b70*/  @!P0 SYNCS.PHASECHK.TRANS64 P0, [R23+URZ+0x60], R14 ;  /* 0x0000600e170085a7 */ /* 0x000ea4000800007f */
[----:B--2---:R-:W-:Y:S05]  /*8b80*/  @!P0 BRA `(.L_x_209) ;  /* 0xfffffffc00f08947 */ /* 0x004fea000383ffff */
[----:B------:R-:W-:Y:S05]  /*8b90*/  BRA `(.L_x_236) ;  /* 0xffffffec00587947 */ /* 0x000fea000383ffff */
.L_x_217:
[----:B------:R-:W-:Y:S01]  /*8ba0*/  BSSY B0, `(.L_x_237) ;  /* 0x0000006000007945 */ /* 0x000fe20003800000 */
[----:B------:R-:W-:-:S07]  /*8bb0*/  IMAD.MOV.U32 R15, RZ, RZ, -0x1 ;  /* 0xffffffffff0f7424 */ /* 0x000fce00078e00ff */
[----:B------:R-:W-:Y:S05]  /*8bc0*/  WARPSYNC.COLLECTIVE R15, `(.L_x_238) ;  /* 0x000000000f0c7348 */ /* 0x000fea0003c00000 */
[----:B------:R-:W-:Y:S02]  /*8bd0*/  ELECT P6, UR62, PT ;  /* 0x00000000003e782f */ /* 0x000fe400038c0000 */
[----:B------:R-:W-:Y:S01]  /*8be0*/  MOV R14, UR62 ;  /* 0x0000003e000e7c02 */ /* 0x000fe20008000f00 */
[----:B------:R-:W-:Y:S10]  /*8bf0*/  ENDCOLLECTIVE ;  /* 0x000000000000791b */ /* 0x000ff40003800000 */
.L_x_238:
[----:B------:R-:W-:Y:S05]  /*8c00*/  BSYNC B0 ;  /* 0x0000000000007941 */ /* 0x000fea0003800000 */
.L_x_237:
[----:B------:R-:W-:Y:S05]  /*8c10*/  BRA `(.L_x_239) ;  /* 0xfffffff400b07947 */ /* 0x000fea000383ffff */
.L_x_221:
[----:B0-----:R0:W1:Y:S02]  /*8c20*/  SYNCS.PHASECHK.TRANS64.TRYWAIT P0, [R7+URZ], R4 ;  /* 0x00000004070075a7 */ /* 0x001064000800017f */
[----:B-1----:R-:W-:Y:S05]  /*8c30*/  @!P0 NANOSLEEP.SYNCS 0x989680 ;  /* 0x009896800000895d */ /* 0x002fea0003900000 */
[----:B------:R-:W1:Y:S02]  /*8c40*/  @!P0 SYNCS.PHASECHK.TRANS64 P0, [R7+URZ], R4 ;  /* 0x00000004070085a7 */ /* 0x000e64000800007f */
[----:B-1----:R-:W-:Y:S05]  /*8c50*/  @!P0 BRA `(.L_x_221) ;  /* 0xfffffffc00f08947 */ /* 0x002fea000383ffff */
[----:B------:R-:W-:Y:S05]  /*8c60*/  BRA `(.L_x_240) ;  /* 0xfffffff400f07947 */ /* 0x000fea000383ffff */
.L_x_222:
[----:B0-----:R0:W1:Y:S02]  /*8c70*/  SYNCS.PHASECHK.TRANS64.TRYWAIT P0, [R8+URZ], R5 ;  /* 0x00000005080075a7 */ /* 0x001064000800017f */
[----:B-1----:R-:W-:Y:S05]  /*8c80*/  @!P0 NANOSLEEP.SYNCS 0x989680 ;  /* 0x009896800000895d */ /* 0x002fea0003900000 */
[----:B------:R-:W1:Y:S02]  /*8c90*/  @!P0 SYNCS.PHASECHK.TRANS64 P0, [R8+URZ], R5 ;  /* 0x00000005080085a7 */ /* 0x000e64000800007f */
[----:B-1----:R-:W-:Y:S05]  /*8ca0*/  @!P0 BRA `(.L_x_222) ;  /* 0xfffffffc00f08947 */ /* 0x002fea000383ffff */
[----:B------:R-:W-:Y:S05]  /*8cb0*/  BRA `(.L_x_241) ;  /* 0xfffffff800007947 */ /* 0x000fea000383ffff */
.L_x_223:
[----:B0-----:R0:W1:Y:S02]  /*8cc0*/  SYNCS.PHASECHK.TRANS64.TRYWAIT P0, [R9+URZ], R4 ;  /* 0x00000004090075a7 */ /* 0x001064000800017f */
[----:B-1----:R-:W-:Y:S05]  /*8cd0*/  @!P0 NANOSLEEP.SYNCS 0x989680 ;  /* 0x009896800000895d */ /* 0x002fea0003900000 */
[----:B------:R-:W1:Y:S02]  /*8ce0*/  @!P0 SYNCS.PHASECHK.TRANS64 P0, [R9+URZ], R4 ;  /* 0x00000004090085a7 */ /* 0x000e64000800007f */
[----:B-1----:R-:W-:Y:S05]  /*8cf0*/  @!P0 BRA `(.L_x_223) ;  /* 0xfffffffc00f08947 */ /* 0x002fea000383ffff */
[----:B------:R-:W-:Y:S05]  /*8d00*/  BRA `(.L_x_242) ;  /* 0xfffffff800107947 */ /* 0x000fea000383ffff */
.L_x_224:
[----:B0-----:R0:W1:Y:S02]  /*8d10*/  SYNCS.PHASECHK.TRANS64.TRYWAIT P0, [R8+URZ], R5 ;  /* 0x00000005080075a7 */ /* 0x001064000800017f */
[----:B-1----:R-:W-:Y:S05]  /*8d20*/  @!P0 NANOSLEEP.SYNCS 0x989680 ;  /* 0x009896800000895d */ /* 0x002fea0003900000 */
[----:B------:R-:W1:Y:S02]  /*8d30*/  @!P0 SYNCS.PHASECHK.TRANS64 P0, [R8+URZ], R5 ;  /* 0x00000005080085a7 */ /* 0x000e64000800007f */
[----:B-1----:R-:W-:Y:S05]  /*8d40*/  @!P0 BRA `(.L_x_224) ;  /* 0xfffffffc00f08947 */ /* 0x002fea000383ffff */
[----:B------:R-:W-:Y:S05]  /*8d50*/  BRA `(.L_x_243) ;  /* 0xfffffff800207947 */ /* 0x000fea000383ffff */
.L_x_225:
[----:B0-----:R0:W1:Y:S02]  /*8d60*/  SYNCS.PHASECHK.TRANS64.TRYWAIT P0, [R9+URZ], R4 ;  /* 0x00000004090075a7 */ /* 0x001064000800017f */
[----:B-1----:R-:W-:Y:S05]  /*8d70*/  @!P0 NANOSLEEP.SYNCS 0x989680 ;  /* 0x009896800000895d */ /* 0x002fea0003900000 */
[----:B------:R-:W1:Y:S02]  /*8d80*/  @!P0 SYNCS.PHASECHK.TRANS64 P0, [R9+URZ], R4 ;  /* 0x00000004090085a7 */ /* 0x000e64000800007f */
[----:B-1----:R-:W-:Y:S05]  /*8d90*/  @!P0 BRA `(.L_x_225) ;  /* 0xfffffffc00f08947 */ /* 0x002fea000383ffff */
[----:B------:R-:W-:Y:S05]  /*8da0*/  BRA `(.L_x_244) ;  /* 0xfffffff800307947 */ /* 0x000fea000383ffff */
.L_x_226:
[----:B0-----:R0:W1:Y:S02]  /*8db0*/  SYNCS.PHASECHK.TRANS64.TRYWAIT P0, [R8+URZ], R5 ;  /* 0x00000005080075a7 */ /* 0x001064000800017f */
[----:B-1----:R-:W-:Y:S05]  /*8dc0*/  @!P0 NANOSLEEP.SYNCS 0x989680 ;  /* 0x009896800000895d */ /* 0x002fea0003900000 */
[----:B------:R-:W1:Y:S02]  /*8dd0*/  @!P0 SYNCS.PHASECHK.TRANS64 P0, [R8+URZ], R5 ;  /* 0x00000005080085a7 */ /* 0x000e64000800007f */
[----:B-1----:R-:W-:Y:S05]  /*8de0*/  @!P0 BRA `(.L_x_226) ;  /* 0xfffffffc00f08947 */ /* 0x002fea000383ffff */
[----:B------:R-:W-:Y:S05]  /*8df0*/  BRA `(.L_x_245) ;  /* 0xfffffff800407947 */ /* 0x000fea000383ffff */
.L_x_227:
[----:B0-----:R0:W1:Y:S02]  /*8e00*/  SYNCS.PHASECHK.TRANS64.TRYWAIT P0, [R9+URZ], R4 ;  /* 0x00000004090075a7 */ /* 0x001064000800017f */
[----:B-1----:R-:W-:Y:S05]  /*8e10*/  @!P0 NANOSLEEP.SYNCS 0x989680 ;  /* 0x009896800000895d */ /* 0x002fea0003900000 */
[----:B------:R-:W1:Y:S02]  /*8e20*/  @!P0 SYNCS.PHASECHK.TRANS64 P0, [R9+URZ], R4 ;  /* 0x00000004090085a7 */ /* 0x000e64000800007f */
[----:B-1----:R-:W-:Y:S05]  /*8e30*/  @!P0 BRA `(.L_x_227) ;  /* 0xfffffffc00f08947 */ /* 0x002fea000383ffff */
[----:B------:R-:W-:Y:S05]  /*8e40*/  BRA `(.L_x_246) ;  /* 0xfffffff800507947 */ /* 0x000fea000383ffff */
.L_x_228:
[----:B0-----:R0:W1:Y:S02]  /*8e50*/  SYNCS.PHASECHK.TRANS64.TRYWAIT P0, [R8+URZ], R5 ;  /* 0x00000005080075a7 */ /* 0x001064000800017f */
[----:B-1----:R-:W-:Y:S05]  /*8e60*/  @!P0 NANOSLEEP.SYNCS 0x989680 ;  /* 0x009896800000895d */ /* 0x002fea0003900000 */
[----:B------:R-:W1:Y:S02]  /*8e70*/  @!P0 SYNCS.PHASECHK.TRANS64 P0, [R8+URZ], R5 ;  /* 0x00000005080085a7 */ /* 0x000e64000800007f */
[----:B-1----:R-:W-:Y:S05]  /*8e80*/  @!P0 BRA `(.L_x_228) ;  /* 0xfffffffc00f08947 */ /* 0x002fea000383ffff */
[----:B------:R-:W-:Y:S05]  /*8e90*/  BRA `(.L_x_247) ;  /* 0xfffffff800607947 */ /* 0x000fea000383ffff */
.L_x_229:
[----:B0-----:R0:W1:Y:S02]  /*8ea0*/  SYNCS.PHASECHK.TRANS64.TRYWAIT P0, [R9+URZ], R4 ;  /* 0x00000004090075a7 */ /* 0x001064000800017f */
[----:B-1----:R-:W-:Y:S05]  /*8eb0*/  @!P0 NANOSLEEP.SYNCS 0x989680 ;  /* 0x009896800000895d */ /* 0x002fea0003900000 */
[----:B------:R-:W1:Y:S02]  /*8ec0*/  @!P0 SYNCS.PHASECHK.TRANS64 P0, [R9+URZ], R4 ;  /* 0x00000004090085a7 */ /* 0x000e64000800007f */
[----:B-1----:R-:W-:Y:S05]  /*8ed0*/  @!P0 BRA `(.L_x_229) ;  /* 0xfffffffc00f08947 */ /* 0x002fea000383ffff */
[----:B------:R-:W-:Y:S05]  /*8ee0*/  BRA `(.L_x_248) ;  /* 0xfffffff800707947 */ /* 0x000fea000383ffff */
.L_x_230:
[----:B0-----:R0:W1:Y:S02]  /*8ef0*/  SYNCS.PHASECHK.TRANS64.TRYWAIT P0, [R8+URZ], R5 ;  /* 0x00000005080075a7 */ /* 0x001064000800017f */
[----:B-1----:R-:W-:Y:S05]  /*8f00*/  @!P0 NANOSLEEP.SYNCS 0x989680 ;  /* 0x009896800000895d */ /* 0x002fea0003900000 */
[----:B------:R-:W1:Y:S02]  /*8f10*/  @!P0 SYNCS.PHASECHK.TRANS64 P0, [R8+URZ], R5 ;  /* 0x00000005080085a7 */ /* 0x000e64000800007f */
[----:B-1----:R-:W-:Y:S05]  /*8f20*/  @!P0 BRA `(.L_x_230) ;  /* 0xfffffffc00f08947 */ /* 0x002fea000383ffff */
[----:B------:R-:W-:Y:S05]  /*8f30*/  BRA `(.L_x_249) ;  /* 0xfffffff800807947 */ /* 0x000fea000383ffff */
.L_x_231:
[----:B-1----:R1:W2:Y:S02]  /*8f40*/  SYNCS.PHASECHK.TRANS64.TRYWAIT P0, [R11+URZ], R6 ;  /* 0x000000060b0075a7 */ /* 0x0022a4000800017f */
[----:B--2---:R-:W-:Y:S05]  /*8f50*/  @!P0 NANOSLEEP.SYNCS 0x989680 ;  /* 0x009896800000895d */ /* 0x004fea0003900000 */
[----:B------:R-:W2:Y:S02]  /*8f60*/  @!P0 SYNCS.PHASECHK.TRANS64 P0, [R11+URZ], R6 ;  /* 0x000000060b0085a7 */ /* 0x000ea4000800007f */
[----:B--2---:R-:W-:Y:S05]  /*8f70*/  @!P0 BRA `(.L_x_231) ;  /* 0xfffffffc00f08947 */ /* 0x004fea000383ffff */
[----:B------:R-:W-:Y:S05]  /*8f80*/  BRA `(.L_x_250) ;  /* 0xfffffff800887947 */ /* 0x000fea000383ffff */
.L_x_251:
[----:B------:R-:W-:-:S00]  /*8f90*/  BRA `(.L_x_251) ;  /* 0xfffffffc00fc7947 */ /* 0x000fc0000383ffff */
[----:B------:R-:W-:-:S00]  /*8fa0*/  NOP ;  /* 0x0000000000007918 */ /* 0x000fc00000000000 */
        /* <DEDUP_REMOVED lines=13> */
.L_x_252:


//--------------------- .nv.global.init           --------------------------
	.section	.nv.global.init,"aw",@progbits
.nv.global.init:
	.type		$str$22,@object
	.size		$str$22,($str$23 - $str$22)
$str$22:
        /*0000*/ 	.byte	0x6b, 0x5f, 0x74, 0x69, 0x6c, 0x65, 0x5f, 0x63, 0x6f, 0x75, 0x6e, 0x74, 0x20, 0x3e, 0x3d, 0x20
        /*0010*/ 	.byte	0x31, 0x00
	.type		$str$23,@object
	.size		$str$23,(__unnamed_1 - $str$23)
$str$23:
        /*0012*/ 	.byte	0x2f, 0x74, 0x6d, 0x70, 0x2f, 0x63, 0x75, 0x74, 0x6c, 0x61, 0x73, 0x73, 0x5f, 0x73, 0x77, 0x65
        /*0022*/ 	.byte	0x65, 0x70, 0x5f, 0x73, 0x72, 0x63, 0x2f, 0x69, 0x6e, 0x63, 0x6c, 0x75, 0x64, 0x65, 0x2f, 0x63
        /*0032*/ 	.byte	0x75, 0x74, 0x6c, 0x61, 0x73, 0x73, 0x2f, 0x67, 0x65, 0x6d, 0x6d, 0x2f, 0x63, 0x6f, 0x6c, 0x6c
        /*0042*/ 	.byte	0x65, 0x63, 0x74, 0x69, 0x76, 0x65, 0x2f, 0x73, 0x6d, 0x39, 0x30, 0x5f, 0x6d, 0x6d, 0x61, 0x5f
        /*0052*/ 	.byte	0x74, 0x6d, 0x61, 0x5f, 0x67, 0x6d, 0x6d, 0x61, 0x5f, 0x73, 0x73, 0x5f, 0x77, 0x61, 0x72, 0x70
        /*0062*/ 	.byte	0x73, 0x70, 0x65, 0x63, 0x69, 0x61, 0x6c, 0x69, 0x7a, 0x65, 0x64, 0x2e, 0x68, 0x70, 0x70, 0x00
	.type		__unnamed_1,@object
	.size		__unnamed_1,(.L_0 - __unnamed_1)
__unnamed_1:
        /*0072*/ 	.byte	0x76, 0x6f, 0x69, 0x64, 0x20, 0x63, 0x75, 0x74, 0x6c, 0x61, 0x73, 0x73, 0x3a, 0x3a, 0x67, 0x65
        /* <DEDUP_REMOVED lines=172> */
        /*0b42*/ 	.byte	0x64, 0x65, 0x6e, 0x74, 0x69, 0x74, 0x79, 0x5d, 0x00
.L_0:


//--------------------- .nv.shared._ZN7cutlass13device_kernelINS_4gemm6kernel13GemmUniversalIN4cute5tupleIJiiiiEEENS1_10collective13CollectiveMmaINS1_34MainloopSm90TmaGmmaWarpSpecializedILi12ENS5_IJNS4_1CILi2EEENSA_ILi1EEESC_EEENS1_35KernelTmaWarpSpecializedCooperativeEEENS5_IJNSA_ILi128EEENSA_ILi160EEENSA_ILi64EEEEEEaNS5_IJlSC_lEEEaSK_NS4_8TiledMMAINS4_8MMA_AtomIJNS4_4SM904GMMA26MMA_64x32x32_S32S8S8_SS_TNEEEENS4_6LayoutISD_NS5_IJSC_NSA_ILi0EEESS_EEEEENS5_IJNS4_10UnderscoreESV_SV_EEEEENS4_13SM90_TMA_LOADENS4_14ComposedLayoutINS4_7SwizzleILi2ELi4ELi3EEENS4_18smem_ptr_flag_bitsILi8EEENSR_INS5_IJNSA_ILi8EEESI_EEENS5_IJSI_SC_EEEEEEEvNS4_8identityENS4_23SM90_TMA_LOAD_MULTICASTES18_vS19_EENS_8epilogue10collective6detail29Sm90TmaWarpSpecializedAdapterINS1D_15DefaultEpilogueIaSK_SK_NS1C_6thread17LinearCombinationIaLi1EiiLNS1H_9ScaleType4KindE0ELNS_15FloatRoundStyleE2EaEENS1_15EpilogueDefaultEEEEEvvEEEEvNT_6ParamsE --------------------------
	.section	.nv.shared._ZN7cutlass13device_kernelINS_4gemm6kernel13GemmUniversalIN4cute5tupleIJiiiiEEENS1_10collective13CollectiveMmaINS1_34MainloopSm90TmaGmmaWarpSpecializedILi12ENS5_IJNS4_1CILi2EEENSA_ILi1EEESC_EEENS1_35KernelTmaWarpSpecializedCooperativeEEENS5_IJNSA_ILi128EEENSA_ILi160EEENSA_ILi64EEEEEEaNS5_IJlSC_lEEEaSK_NS4_8TiledMMAINS4_8MMA_AtomIJNS4_4SM904GMMA26MMA_64x32x32_S32S8S8_SS_TNEEEENS4_6LayoutISD_NS5_IJSC_NSA_ILi0EEESS_EEEEENS5_IJNS4_10UnderscoreESV_SV_EEEEENS4_13SM90_TMA_LOADENS4_14ComposedLayoutINS4_7SwizzleILi2ELi4ELi3EEENS4_18smem_ptr_flag_bitsILi8EEENSR_INS5_IJNSA_ILi8EEESI_EEENS5_IJSI_SC_EEEEEEEvNS4_8identityENS4_23SM90_TMA_LOAD_MULTICASTES18_vS19_EENS_8epilogue10collective6detail29Sm90TmaWarpSpecializedAdapterINS1D_15DefaultEpilogueIaSK_SK_NS1C_6thread17LinearCombinationIaLi1EiiLNS1H_9ScaleType4KindE0ELNS_15FloatRoundStyleE2EaEENS1_15EpilogueDefaultEEEEEvvEEEEvNT_6ParamsE,"aw",@nobits
	.sectionflags	@""
	.align	16
	.zero		1024


//--------------------- .nv.shared.reserved.0     --------------------------
	.section	.nv.shared.reserved.0,"aw",@nobits
	.weak		__nv_reservedSMEM_offset_0_alias
	.size		__nv_reservedSMEM_offset_0_alias, 0, 0
	.other		__nv_reservedSMEM_offset_0_alias,@"STO_CUDA_RESERVED_SHARED STV_DEFAULT"
__nv_reservedSMEM_offset_0_alias:
	.zero		0


//--------------------- .nv.global                --------------------------
	.section	.nv.global,"aw",@nobits
.nv.global:
	.type		_ZN40_INTERNAL_1084e30c_4_k_cu_b837f0f8_104514cute1_E,@object
	.size		_ZN40_INTERNAL_1084e30c_4_k_cu_b837f0f8_104514cute1_E,(_ZN40_INTERNAL_1084e30c_4_k_cu_b837f0f8_104514cuda3std3__45__cpo6cbeginE - _ZN40_INTERNAL_1084e30c_4_k_cu_b837f0f8_104514cute1_E)
_ZN40_INTERNAL_1084e30c_4_k_cu_b837f0f8_104514cute1_E:
	.zero		1
	.type		_ZN40_INTERNAL_1084e30c_4_k_cu_b837f0f8_104514cuda3std3__45__cpo6cbeginE,@object
	.size		_ZN40_INTERNAL_1084e30c_4_k_cu_b837f0f8_104514cuda3std3__45__cpo6cbeginE,(_ZN40_INTERNAL_1084e30c_4_k_cu_b837f0f8_104514cuda3std3__48in_placeE - _ZN40_INTERNAL_1084e30c_4_k_cu_b837f0f8_104514cuda3std3__45__cpo6cbeginE)
_ZN40_INTERNAL_1084e30c_4_k_cu_b837f0f8_104514cuda3std3__45__cpo6cbeginE:
	.zero		1
	.type		_ZN40_INTERNAL_1084e30c_4_k_cu_b837f0f8_104514cuda3std3__48in_placeE,@object
	.size		_ZN40_INTERNAL_1084e30c_4_k_cu_b837f0f8_104514cuda3std3__48in_placeE,(_ZN40_INTERNAL_1084e30c_4_k_cu_b837f0f8_104514cuda3std6ranges3__45__cpo9iter_moveE - _ZN40_INTERNAL_1084e30c_4_k_cu_b837f0f8_104514cuda3std3__48in_placeE)
_ZN40_INTERNAL_1084e30c_4_k_cu_b837f0f8_104514cuda3std3__48in_placeE:
	.zero		1
	.type		_ZN40_INTERNAL_1084e30c_4_k_cu_b837f0f8_104514cuda3std6ranges3__45__cpo9iter_moveE,@object
	.size		_ZN40_INTERNAL_1084e30c_4_k_cu_b837f0f8_104514cuda3std6ranges3__45__cpo9iter_moveE,(_ZN40_INTERNAL_1084e30c_4_k_cu_b837f0f8_104514cuda3std3__45__cpo5beginE - _ZN40_INTERNAL_1084e30c_4_k_cu_b837f0f8_104514cuda3std6ranges3__45__cpo9iter_moveE)
_ZN40_INTERNAL_1084e30c_4_k_cu_b837f0f8_104514cuda3std6ranges3__45__cpo9iter_moveE:
	.zero		1
	.type		_ZN40_INTERNAL_1084e30c_4_k_cu_b837f0f8_104514cuda3std3__45__cpo5beginE,@object
	.size		_ZN40_INTERNAL_1084e30c_4_k_cu_b837f0f8_104514cuda3std3__45__cpo5beginE,(_ZN40_INTERNAL_1084e30c_4_k_cu_b837f0f8_104514cuda3std3__442_GLOBAL__N__1084e30c_4_k_cu_b837f0f8_104516ignoreE - _ZN40_INTERNAL_1084e30c_4_k_cu_b837f0f8_104514cuda3std3__45__cpo5beginE)
_ZN40_INTERNAL_1084e30c_4_k_cu_b837f0f8_104514cuda3std3__45__cpo5beginE:
	.zero		1
	.type		_ZN40_INTERNAL_1084e30c_4_k_cu_b837f0f8_104514cuda3std3__442_GLOBAL__N__1084e30c_4_k_cu_b837f0f8_104516ignoreE,@object
	.size		_ZN40_INTERNAL_1084e30c_4_k_cu_b837f0f8_104514cuda3std3__442_GLOBAL__N__1084e30c_4_k_cu_b837f0f8_104516ignoreE,(_ZN40_INTERNAL_1084e30c_4_k_cu_b837f0f8_104514cute7productE - _ZN40_INTERNAL_1084e30c_4_k_cu_b837f0f8_104514cuda3std3__442_GLOBAL__N__1084e30c_4_k_cu_b837f0f8_104516ignoreE)
_ZN40_INTERNAL_1084e30c_4_k_cu_b837f0f8_104514cuda3std3__442_GLOBAL__N__1084e30c_4_k_cu_b837f0f8_104516ignoreE:
	.zero		1
	.type		_ZN40_INTERNAL_1084e30c_4_k_cu_b837f0f8_104514cute7productE,@object
	.size		_ZN40_INTERNAL_1084e30c_4_k_cu_b837f0f8_104514cute7productE,(_ZN40_INTERNAL_1084e30c_4_k_cu_b837f0f8_104514cuda3std3__45__cpo3endE - _ZN40_INTERNAL_1084e30c_4_k_cu_b837f0f8_104514cute7productE)
_ZN40_INTERNAL_1084e30c_4_k_cu_b837f0f8_104514cute7productE:
	.zero		1
	.type		_ZN40_INTERNAL_1084e30c_4_k_cu_b837f0f8_104514cuda3std3__45__cpo3endE,@object
	.size		_ZN40_INTERNAL_1084e30c_4_k_cu_b837f0f8_104514cuda3std3__45__cpo3endE,(_ZN40_INTERNAL_1084e30c_4_k_cu_b837f0f8_104514cuda3std3__419piecewise_constructE - _ZN40_INTERNAL_1084e30c_4_k_cu_b837f0f8_104514cuda3std3__45__cpo3endE)
_ZN40_INTERNAL_1084e30c_4_k_cu_b837f0f8_104514cuda3std3__45__cpo3endE:
	.zero		1
	.type		_ZN40_INTERNAL_1084e30c_4_k_cu_b837f0f8_104514cuda3std3__419piecewise_constructE,@object
	.size		_ZN40_INTERNAL_1084e30c_4_k_cu_b837f0f8_104514cuda3std3__419piecewise_constructE,(_ZN40_INTERNAL_1084e30c_4_k_cu_b837f0f8_104514cuda3std3__45__cpo4cendE - _ZN40_INTERNAL_1084e30c_4_k_cu_b837f0f8_104514cuda3std3__419piecewise_constructE)
_ZN40_INTERNAL_1084e30c_4_k_cu_b837f0f8_104514cuda3std3__419piecewise_constructE:
	.zero		1
	.type		_ZN40_INTERNAL_1084e30c_4_k_cu_b837f0f8_104514cuda3std3__45__cpo4cendE,@object
	.size		_ZN40_INTERNAL_1084e30c_4_k_cu_b837f0f8_104514cuda3std3__45__cpo4cendE,(_ZN40_INTERNAL_1084e30c_4_k_cu_b837f0f8_104514cuda3std6ranges3__45__cpo4swapE - _ZN40_INTERNAL_1084e30c_4_k_cu_b837f0f8_104514cuda3std3__45__cpo4cendE)
_ZN40_INTERNAL_1084e30c_4_k_cu_b837f0f8_104514cuda3std3__45__cpo4cendE:
	.zero		1
	.type		_ZN40_INTERNAL_1084e30c_4_k_cu_b837f0f8_104514cuda3std6ranges3__45__cpo4swapE,@object
	.size		_ZN40_INTERNAL_1084e30c_4_k_cu_b837f0f8_104514cuda3std6ranges3__45__cpo4swapE,(.L_8 - _ZN40_INTERNAL_1084e30c_4_k_cu_b837f0f8_104514cuda3std6ranges3__45__cpo4swapE)
_ZN40_INTERNAL_1084e30c_4_k_cu_b837f0f8_104514cuda3std6ranges3__45__cpo4swapE:
	.zero		1
.L_8:


//--------------------- .nv.constant0._ZN7cutlass13device_kernelINS_4gemm6kernel13GemmUniversalIN4cute5tupleIJiiiiEEENS1_10collective13CollectiveMmaINS1_34MainloopSm90TmaGmmaWarpSpecializedILi12ENS5_IJNS4_1CILi2EEENSA_ILi1EEESC_EEENS1_35KernelTmaWarpSpecializedCooperativeEEENS5_IJNSA_ILi128EEENSA_ILi160EEENSA_ILi64EEEEEEaNS5_IJlSC_lEEEaSK_NS4_8TiledMMAINS4_8MMA_AtomIJNS4_4SM904GMMA26MMA_64x32x32_S32S8S8_SS_TNEEEENS4_6LayoutISD_NS5_IJSC_NSA_ILi0EEESS_EEEEENS5_IJNS4_10UnderscoreESV_SV_EEEEENS4_13SM90_TMA_LOADENS4_14ComposedLayoutINS4_7SwizzleILi2ELi4ELi3EEENS4_18smem_ptr_flag_bitsILi8EEENSR_INS5_IJNSA_ILi8EEESI_EEENS5_IJSI_SC_EEEEEEEvNS4_8identityENS4_23SM90_TMA_LOAD_MULTICASTES18_vS19_EENS_8epilogue10collective6detail29Sm90TmaWarpSpecializedAdapterINS1D_15DefaultEpilogueIaSK_SK_NS1C_6thread17LinearCombinationIaLi1EiiLNS1H_9ScaleType4KindE0ELNS_15FloatRoundStyleE2EaEENS1_15EpilogueDefaultEEEEEvvEEEEvNT_6ParamsE --------------------------
	.section	.nv.constant0._ZN7cutlass13device_kernelINS_4gemm6kernel13GemmUniversalIN4cute5tupleIJiiiiEEENS1_10collective13CollectiveMmaINS1_34MainloopSm90TmaGmmaWarpSpecializedILi12ENS5_IJNS4_1CILi2EEENSA_ILi1EEESC_EEENS1_35KernelTmaWarpSpecializedCooperativeEEENS5_IJNSA_ILi128EEENSA_ILi160EEENSA_ILi64EEEEEEaNS5_IJlSC_lEEEaSK_NS4_8TiledMMAINS4_8MMA_AtomIJNS4_4SM904GMMA26MMA_64x32x32_S32S8S8_SS_TNEEEENS4_6LayoutISD_NS5_IJSC_NSA_ILi0EEESS_EEEEENS5_IJNS4_10UnderscoreESV_SV_EEEEENS4_13SM90_TMA_LOADENS4_14ComposedLayoutINS4_7SwizzleILi2ELi4ELi3EEENS4_18smem_ptr_flag_bitsILi8EEENSR_INS5_IJNSA_ILi8EEESI_EEENS5_IJSI_SC_EEEEEEEvNS4_8identityENS4_23SM90_TMA_LOAD_MULTICASTES18_vS19_EENS_8epilogue10collective6detail29Sm90TmaWarpSpecializedAdapterINS1D_15DefaultEpilogueIaSK_SK_NS1C_6thread17LinearCombinationIaLi1EiiLNS1H_9ScaleType4KindE0ELNS_15FloatRoundStyleE2EaEENS1_15EpilogueDefaultEEEEEvvEEEEvNT_6ParamsE,"a",@progbits
	.sectionflags	@""
	.align	4
.nv.constant0._ZN7cutlass13device_kernelINS_4gemm6kernel13GemmUniversalIN4cute5tupleIJiiiiEEENS1_10collective13CollectiveMmaINS1_34MainloopSm90TmaGmmaWarpSpecializedILi12ENS5_IJNS4_1CILi2EEENSA_ILi1EEESC_EEENS1_35KernelTmaWarpSpecializedCooperativeEEENS5_IJNSA_ILi128EEENSA_ILi160EEENSA_ILi64EEEEEEaNS5_IJlSC_lEEEaSK_NS4_8TiledMMAINS4_8MMA_AtomIJNS4_4SM904GMMA26MMA_64x32x32_S32S8S8_SS_TNEEEENS4_6LayoutISD_NS5_IJSC_NSA_ILi0EEESS_EEEEENS5_IJNS4_10UnderscoreESV_SV_EEEEENS4_13SM90_TMA_LOADENS4_14ComposedLayoutINS4_7SwizzleILi2ELi4ELi3EEENS4_18smem_ptr_flag_bitsILi8EEENSR_INS5_IJNSA_ILi8EEESI_EEENS5_IJSI_SC_EEEEEEEvNS4_8identityENS4_23SM90_TMA_LOAD_MULTICASTES18_vS19_EENS_8epilogue10collective6detail29Sm90TmaWarpSpecializedAdapterINS1D_15DefaultEpilogueIaSK_SK_NS1C_6thread17LinearCombinationIaLi1EiiLNS1H_9ScaleType4KindE0ELNS_15FloatRoundStyleE2EaEENS1_15EpilogueDefaultEEEEEvvEEEEvNT_6ParamsE:
	.zero		1664


//--------------------- SYMBOLS --------------------------

	.type		.nv.reservedSmem.offset0,@object
	.size		.nv.reservedSmem.offset0,0x4
	.type		__assertfail,@function
